// auto-generated by cutlass_sweep.gemm — config: {"arch": "sm_90", "cluster_m": 1, "cluster_n": 1, "dtype": "e4m3", "dtype_b": "e5m2", "layout": "nt", "stages": 0, "tile_k": 128, "tile_m": 256, "tile_n": 128}
#include "cutlass/cutlass.h"
#include "cutlass/gemm/collective/collective_builder.hpp"
#include "cutlass/gemm/device/gemm_universal_adapter.h"
#include "cutlass/gemm/kernel/gemm_universal.hpp"
#include "cutlass/epilogue/collective/collective_builder.hpp"

using ElemA = cutlass::float_e4m3_t;
using ElemB = cutlass::float_e5m2_t;
using ElemCD = cutlass::float_e4m3_t;
using Acc  = float;
using TileShape    = cute::Shape<cute::_256, cute::_128, cute::_128>;
using ClusterShape = cute::Shape<cute::_1, cute::_1, cute::_1>;

using CollectiveEpilogue = typename cutlass::epilogue::collective::CollectiveBuilder<
    cutlass::arch::Sm90, cutlass::arch::OpClassTensorOp,
    TileShape, ClusterShape,
    cutlass::epilogue::collective::EpilogueTileAuto,
    Acc, Acc,
    ElemCD, cutlass::layout::RowMajor, 128 / cutlass::sizeof_bits<ElemCD>::value,
    ElemCD, cutlass::layout::RowMajor, 128 / cutlass::sizeof_bits<ElemCD>::value,
    cutlass::epilogue::collective::EpilogueScheduleAuto
  >::CollectiveOp;

using CollectiveMainloop = typename cutlass::gemm::collective::CollectiveBuilder<
    cutlass::arch::Sm90, cutlass::arch::OpClassTensorOp,
    ElemA, cutlass::layout::RowMajor, 128 / cutlass::sizeof_bits<ElemA>::value,
    ElemB, cutlass::layout::ColumnMajor, 128 / cutlass::sizeof_bits<ElemB>::value,
    Acc,
    TileShape, ClusterShape,
    cutlass::gemm::collective::StageCountAutoCarveout<static_cast<int>(sizeof(typename CollectiveEpilogue::SharedStorage))>,
    cutlass::gemm::collective::KernelScheduleAuto
  >::CollectiveOp;

using GemmKernel = cutlass::gemm::kernel::GemmUniversal<
    cute::Shape<int,int,int,int>,
    CollectiveMainloop,
    CollectiveEpilogue
>;
using Gemm = cutlass::gemm::device::GemmUniversalAdapter<GemmKernel>;

// Force the device kernel symbol into the cubin without needing a host main.
auto* _anchor = &cutlass::device_kernel<GemmKernel>;


// ===== COMPILED SASS (sm_90a) =====

	.target	sm_90a

	.elftype	@"ET_EXEC"


//--------------------- .note.nv.tkinfo           --------------------------
	.section	.note.nv.tkinfo,"",@"SHT_NOTE"
	.sectionflags	@"SHF_NOTE_NV_TKINFO"
	.tkinfo
        /*0018*/ 	.word	0x00000002
        /*0030*/ 	.string	""
        /*0030*/ 	.string	"ptxas"
        /*0030*/ 	.string	"Cuda compilation tools, release 13.0, V13.0.88"
        /*0030*/ 	.string	"Build cuda_13.0.r13.0/compiler.36424714_0"
        /*0030*/ 	.string	"-arch sm_90a -m 64 "



//--------------------- .note.nv.cuinfo           --------------------------
	.section	.note.nv.cuinfo,"",@"SHT_NOTE"
	.sectionflags	@"SHF_NOTE_NV_CUINFO"
        /*0018*/ 	.short	0x0002
        /*001a*/ 	.short	0x005a
        /*001c*/ 	.short	0x0082
	.zero		2


//--------------------- .nv.info                  --------------------------
	.section	.nv.info,"",@"SHT_CUDA_INFO"
	.align	4


	//----- nvinfo : EIATTR_REGCOUNT
	.align		4
        /*0000*/ 	.byte	0x04, 0x2f
        /*0002*/ 	.short	(.L_12 - .L_11)
	.align		4
.L_11:
        /*0004*/ 	.word	index@(_ZN7cutlass13device_kernelINS_4gemm6kernel13GemmUniversalIN4cute5tupleIJiiiiEEENS1_10collective13CollectiveMmaINS1_37MainloopSm90TmaGmmaWarpSpecializedFP8ILi4ENS5_IJNS4_1CILi1EEESB_SB_EEENS1_35KernelTmaWarpSpecializedCooperativeEEENS5_IJNSA_ILi256EEENSA_ILi128EEESG_EEENS_12float_e4m3_tENS5_IJlSB_lEEENS_12float_e5m2_tESJ_NS4_8TiledMMAINS4_8MMA_AtomIJNS4_4SM904GMMA31MMA_64x128x32_F32E4M3E5M2_SS_TNILNSO_7ScaleInE1ELSQ_1EEEEEENS4_6LayoutINS5_IJNSA_ILi2EEESB_SB_EEENS5_IJSB_NSA_ILi0EEESW_EEEEENS5_IJNS4_10UnderscoreESZ_SZ_EEEEENS4_13SM90_TMA_LOADENS4_14ComposedLayoutINS4_7SwizzleILi3ELi4ELi3EEENS4_18smem_ptr_flag_bitsILi8EEENST_INS5_IJNSA_ILi8EEESG_EEENS5_IJSG_SB_EEEEEEEvNS4_8identityES12_S1C_vS1D_EENS_8epilogue10collective6detail29Sm90TmaWarpSpecializedAdapterINS1G_15DefaultEpilogueISI_SJ_SJ_NS1F_6thread17LinearCombinationISI_Li1EffLNS1K_9ScaleType4KindE0ELNS_15FloatRoundStyleE2ESI_EENS1_15EpilogueDefaultEEEEEvvEEEEvNT_6ParamsE)
        /*0008*/ 	.word	0x000000a8


	//----- nvinfo : EIATTR_FRAME_SIZE
	.align		4
.L_12:
        /*000c*/ 	.byte	0x04, 0x11
        /*000e*/ 	.short	(.L_14 - .L_13)
	.align		4
.L_13:
        /*0010*/ 	.word	index@(_ZN7cutlass13device_kernelINS_4gemm6kernel13GemmUniversalIN4cute5tupleIJiiiiEEENS1_10collective13CollectiveMmaINS1_37MainloopSm90TmaGmmaWarpSpecializedFP8ILi4ENS5_IJNS4_1CILi1EEESB_SB_EEENS1_35KernelTmaWarpSpecializedCooperativeEEENS5_IJNSA_ILi256EEENSA_ILi128EEESG_EEENS_12float_e4m3_tENS5_IJlSB_lEEENS_12float_e5m2_tESJ_NS4_8TiledMMAINS4_8MMA_AtomIJNS4_4SM904GMMA31MMA_64x128x32_F32E4M3E5M2_SS_TNILNSO_7ScaleInE1ELSQ_1EEEEEENS4_6LayoutINS5_IJNSA_ILi2EEESB_SB_EEENS5_IJSB_NSA_ILi0EEESW_EEEEENS5_IJNS4_10UnderscoreESZ_SZ_EEEEENS4_13SM90_TMA_LOADENS4_14ComposedLayoutINS4_7SwizzleILi3ELi4ELi3EEENS4_18smem_ptr_flag_bitsILi8EEENST_INS5_IJNSA_ILi8EEESG_EEENS5_IJSG_SB_EEEEEEEvNS4_8identityES12_S1C_vS1D_EENS_8epilogue10collective6detail29Sm90TmaWarpSpecializedAdapterINS1G_15DefaultEpilogueISI_SJ_SJ_NS1F_6thread17LinearCombinationISI_Li1EffLNS1K_9ScaleType4KindE0ELNS_15FloatRoundStyleE2ESI_EENS1_15EpilogueDefaultEEEEEvvEEEEvNT_6ParamsE)
        /*0014*/ 	.word	0x000000f0


	//----- nvinfo : EIATTR_MIN_STACK_SIZE
	.align		4
.L_14:
        /*0018*/ 	.byte	0x04, 0x12
        /*001a*/ 	.short	(.L_16 - .L_15)
	.align		4
.L_15:
        /*001c*/ 	.word	index@(_ZN7cutlass13device_kernelINS_4gemm6kernel13GemmUniversalIN4cute5tupleIJiiiiEEENS1_10collective13CollectiveMmaINS1_37MainloopSm90TmaGmmaWarpSpecializedFP8ILi4ENS5_IJNS4_1CILi1EEESB_SB_EEENS1_35KernelTmaWarpSpecializedCooperativeEEENS5_IJNSA_ILi256EEENSA_ILi128EEESG_EEENS_12float_e4m3_tENS5_IJlSB_lEEENS_12float_e5m2_tESJ_NS4_8TiledMMAINS4_8MMA_AtomIJNS4_4SM904GMMA31MMA_64x128x32_F32E4M3E5M2_SS_TNILNSO_7ScaleInE1ELSQ_1EEEEEENS4_6LayoutINS5_IJNSA_ILi2EEESB_SB_EEENS5_IJSB_NSA_ILi0EEESW_EEEEENS5_IJNS4_10UnderscoreESZ_SZ_EEEEENS4_13SM90_TMA_LOADENS4_14ComposedLayoutINS4_7SwizzleILi3ELi4ELi3EEENS4_18smem_ptr_flag_bitsILi8EEENST_INS5_IJNSA_ILi8EEESG_EEENS5_IJSG_SB_EEEEEEEvNS4_8identityES12_S1C_vS1D_EENS_8epilogue10collective6detail29Sm90TmaWarpSpecializedAdapterINS1G_15DefaultEpilogueISI_SJ_SJ_NS1F_6thread17LinearCombinationISI_Li1EffLNS1K_9ScaleType4KindE0ELNS_15FloatRoundStyleE2ESI_EENS1_15EpilogueDefaultEEEEEvvEEEEvNT_6ParamsE)
        /*0020*/ 	.word	0x000000f0
.L_16:


//--------------------- .nv.compat                --------------------------
	.section	.nv.compat,"",@"SHT_CUDA_COMPAT_INFO"
	.align	4
        /*0000*/ 	.byte	0x02, 0x09, 0x01, 0x00, 0x02, 0x02, 0x04, 0x00, 0x02, 0x05, 0x05, 0x00, 0x03, 0x07, 0x01, 0x01
        /*0010*/ 	.byte	0x02, 0x03, 0x01, 0x00, 0x02, 0x06, 0x01, 0x00, 0x04, 0x0b, 0x08, 0x00, 0x00, 0x00, 0x00, 0x00
        /*0020*/ 	.byte	0x00, 0x00, 0x00, 0x00


//--------------------- .nv.info._ZN7cutlass13device_kernelINS_4gemm6kernel13GemmUniversalIN4cute5tupleIJiiiiEEENS1_10collective13CollectiveMmaINS1_37MainloopSm90TmaGmmaWarpSpecializedFP8ILi4ENS5_IJNS4_1CILi1EEESB_SB_EEENS1_35KernelTmaWarpSpecializedCooperativeEEENS5_IJNSA_ILi256EEENSA_ILi128EEESG_EEENS_12float_e4m3_tENS5_IJlSB_lEEENS_12float_e5m2_tESJ_NS4_8TiledMMAINS4_8MMA_AtomIJNS4_4SM904GMMA31MMA_64x128x32_F32E4M3E5M2_SS_TNILNSO_7ScaleInE1ELSQ_1EEEEEENS4_6LayoutINS5_IJNSA_ILi2EEESB_SB_EEENS5_IJSB_NSA_ILi0EEESW_EEEEENS5_IJNS4_10UnderscoreESZ_SZ_EEEEENS4_13SM90_TMA_LOADENS4_14ComposedLayoutINS4_7SwizzleILi3ELi4ELi3EEENS4_18smem_ptr_flag_bitsILi8EEENST_INS5_IJNSA_ILi8EEESG_EEENS5_IJSG_SB_EEEEEEEvNS4_8identityES12_S1C_vS1D_EENS_8epilogue10collective6detail29Sm90TmaWarpSpecializedAdapterINS1G_15DefaultEpilogueISI_SJ_SJ_NS1F_6thread17LinearCombinationISI_Li1EffLNS1K_9ScaleType4KindE0ELNS_15FloatRoundStyleE2ESI_EENS1_15EpilogueDefaultEEEEEvvEEEEvNT_6ParamsE --------------------------
	.section	.nv.info._ZN7cutlass13device_kernelINS_4gemm6kernel13GemmUniversalIN4cute5tupleIJiiiiEEENS1_10collective13CollectiveMmaINS1_37MainloopSm90TmaGmmaWarpSpecializedFP8ILi4ENS5_IJNS4_1CILi1EEESB_SB_EEENS1_35KernelTmaWarpSpecializedCooperativeEEENS5_IJNSA_ILi256EEENSA_ILi128EEESG_EEENS_12float_e4m3_tENS5_IJlSB_lEEENS_12float_e5m2_tESJ_NS4_8TiledMMAINS4_8MMA_AtomIJNS4_4SM904GMMA31MMA_64x128x32_F32E4M3E5M2_SS_TNILNSO_7ScaleInE1ELSQ_1EEEEEENS4_6LayoutINS5_IJNSA_ILi2EEESB_SB_EEENS5_IJSB_NSA_ILi0EEESW_EEEEENS5_IJNS4_10UnderscoreESZ_SZ_EEEEENS4_13SM90_TMA_LOADENS4_14ComposedLayoutINS4_7SwizzleILi3ELi4ELi3EEENS4_18smem_ptr_flag_bitsILi8EEENST_INS5_IJNSA_ILi8EEESG_EEENS5_IJSG_SB_EEEEEEEvNS4_8identityES12_S1C_vS1D_EENS_8epilogue10collective6detail29Sm90TmaWarpSpecializedAdapterINS1G_15DefaultEpilogueISI_SJ_SJ_NS1F_6thread17LinearCombinationISI_Li1EffLNS1K_9ScaleType4KindE0ELNS_15FloatRoundStyleE2ESI_EENS1_15EpilogueDefaultEEEEEvvEEEEvNT_6ParamsE,"",@"SHT_CUDA_INFO"
	.sectionflags	@""
	.align	4


	//----- nvinfo : EIATTR_CUDA_API_VERSION
	.align		4
        /*0000*/ 	.byte	0x04, 0x37
        /*0002*/ 	.short	(.L_18 - .L_17)
.L_17:
        /*0004*/ 	.word	0x00000082


	//----- nvinfo : EIATTR_KPARAM_INFO
	.align		4
.L_18:
        /*0008*/ 	.byte	0x04, 0x17
        /*000a*/ 	.short	(.L_20 - .L_19)
.L_19:
        /*000c*/ 	.word	0x00000000
        /*0010*/ 	.short	0x0000
        /*0012*/ 	.short	0x0070
        /*0014*/ 	.byte	0x00, 0xf0, 0x01, 0x10


	//----- nvinfo : EIATTR_SPARSE_MMA_MASK
	.align		4
.L_20:
        /*0018*/ 	.byte	0x03, 0x50
        /*001a*/ 	.short	0x0000


	//----- nvinfo : EIATTR_MAXREG_COUNT
	.align		4
        /*001c*/ 	.byte	0x03, 0x1b
        /*001e*/ 	.short	0x00a8


	//----- nvinfo : EIATTR_NUM_BARRIERS
	.align		4
        /*0020*/ 	.byte	0x02, 0x4c
        /*0022*/ 	.byte	0x01
	.zero		1


	//----- nvinfo : EIATTR_ANNOTATIONS
	.align		4
        /*0024*/ 	.byte	0x04, 0x55
        /*0026*/ 	.short	(.L_22 - .L_21)


	//   ....[0]....
.L_21:
        /*0028*/ 	.word	0x00000001
        /*002c*/ 	.byte	0x90, 0x05, 0x00, 0x00, 0x01, 0x00, 0x00, 0x00, 0xb0, 0x05, 0x00, 0x00, 0x01, 0x00, 0x00, 0x00
        /* <DEDUP_REMOVED lines=185> */
        /*0bcc*/ 	.byte	0xc0, 0x03, 0x01, 0x00


	//----- nvinfo : EIATTR_MERCURY_ISA_VERSION
	.align		4
.L_22:
        /*0bd0*/ 	.byte	0x03, 0x5f
        /*0bd2*/ 	.short	0x0101


	//----- nvinfo : EIATTR_INT_WARP_WIDE_INSTR_OFFSETS
	.align		4
        /*0bd4*/ 	.byte	0x04, 0x31
        /*0bd6*/ 	.short	(.L_24 - .L_23)


	//   ....[0]....
.L_23:
        /*0bd8*/ 	.word	0x00000460


	//   ....[1]....
        /*0bdc*/ 	.word	0x00000470


	//   ....[2]....
        /*0be0*/ 	.word	0x000005a0


	//----- nvinfo : EIATTR_COOP_GROUP_MASK_REGIDS
	.align		4
.L_24:
        /*0be4*/ 	.byte	0x04, 0x29
        /*0be6*/ 	.short	(.L_26 - .L_25)


	//   ....[0]....
.L_25:
        /*0be8*/ 	.word	0xffffffff


	//   ....[1]....
        /*0bec*/ 	.word	0xffffffff


	//   ....[2]....
        /*0bf0*/ 	.word	0xffffffff


	//   ....[3]....
        /*0bf4*/ 	.word	0xffffffff


	//   ....[4]....
        /*0bf8*/ 	.word	0xffffffff


	//----- nvinfo : EIATTR_COOP_GROUP_INSTR_OFFSETS
	.align		4
.L_26:
        /*0bfc*/ 	.byte	0x04, 0x28
        /*0bfe*/ 	.short	(.L_28 - .L_27)


	//   ....[0]....
.L_27:
        /*0c00*/ 	.word	0x00000070


	//   ....[1]....
        /*0c04*/ 	.word	0x00000080


	//   ....[2]....
        /*0c08*/ 	.word	0x000001a0


	//   ....[3]....
        /*0c0c*/ 	.word	0x000003b0


	//   ....[4]....
        /*0c10*/ 	.word	0x000012f0


	//----- nvinfo : EIATTR_REG_RECONFIG
	.align		4
.L_28:
        /*0c14*/ 	.byte	0x01, 0x54
	.zero		2


	//----- nvinfo : EIATTR_MBARRIER_INSTR_OFFSETS
	.align		4
        /*0c18*/ 	.byte	0x04, 0x39
        /*0c1a*/ 	.short	(.L_30 - .L_29)


	//   ....[0]....
.L_29:
        /*0c1c*/ 	.word	0x00000320
        /*0c20*/ 	.word	0x000000ff
        /*0c24*/ 	.word	0x00000000
        /*0c28*/ 	.short	0x0100
        /*0c2a*/ 	.byte	0x09
	.zero		1


	//   ....[1]....
        /*0c2c*/ 	.word	0x00000330
        /*0c30*/ 	.word	0x000000ff
        /*0c34*/ 	.word	0x00000020
        /*0c38*/ 	.short	0x0100
        /*0c3a*/ 	.byte	0x09
	.zero		1


	//   ....[2]....
        /*0c3c*/ 	.word	0x00000340
        /*0c40*/ 	.word	0x000000ff
        /*0c44*/ 	.word	0x00000008
        /*0c48*/ 	.short	0x0100
        /*0c4a*/ 	.byte	0x09
	.zero		1


	//   ....[3]....
        /*0c4c*/ 	.word	0x00000350
        /*0c50*/ 	.word	0x000000ff
        /*0c54*/ 	.word	0x00000028
        /*0c58*/ 	.short	0x0100
        /*0c5a*/ 	.byte	0x09
	.zero		1


	//   ....[4]....
        /*0c5c*/ 	.word	0x00000360
        /*0c60*/ 	.word	0x000000ff
        /*0c64*/ 	.word	0x00000010
        /*0c68*/ 	.short	0x0100
        /*0c6a*/ 	.byte	0x09
	.zero		1


	//   ....[5]....
        /*0c6c*/ 	.word	0x00000370
        /*0c70*/ 	.word	0x000000ff
        /*0c74*/ 	.word	0x00000030
        /*0c78*/ 	.short	0x0100
        /*0c7a*/ 	.byte	0x09
	.zero		1


	//   ....[6]....
        /*0c7c*/ 	.word	0x00000380
        /*0c80*/ 	.word	0x000000ff
        /*0c84*/ 	.word	0x00000018
        /*0c88*/ 	.short	0x0100
        /*0c8a*/ 	.byte	0x09
	.zero		1


	//   ....[7]....
        /*0c8c*/ 	.word	0x00000390
        /*0c90*/ 	.word	0x000000ff
        /*0c94*/ 	.word	0x00000038
        /*0c98*/ 	.short	0x0100
        /*0c9a*/ 	.byte	0x09
	.zero		1


	//   ....[8]....
        /*0c9c*/ 	.word	0x000005d0
        /*0ca0*/ 	.word	0x000000ff
        /*0ca4*/ 	.word	0x00000050
        /*0ca8*/ 	.short	0x0100
        /*0caa*/ 	.byte	0x06
	.zero		1


	//   ....[9]....
        /*0cac*/ 	.word	0x000005e0
        /*0cb0*/ 	.word	0x000000ff
        /*0cb4*/ 	.word	0x00000058
        /*0cb8*/ 	.short	0x0100
        /*0cba*/ 	.byte	0x06
	.zero		1


	//   ....[10]....
        /*0cbc*/ 	.word	0x00001af0
        /*0cc0*/ 	.word	0x000000ff
        /*0cc4*/ 	.word	0x00000000
        /*0cc8*/ 	.short	0x010a
        /*0cca*/ 	.byte	0x06
	.zero		1


	//   ....[11]....
        /*0ccc*/ 	.word	0x00001b30
        /*0cd0*/ 	.word	0x000000ff
        /*0cd4*/ 	.word	0x00000000
        /*0cd8*/ 	.short	0x010a
        /*0cda*/ 	.byte	0x06
	.zero		1


	//   ....[12]....
        /*0cdc*/ 	.word	0x00002ea0
        /*0ce0*/ 	.word	0x000000ff
        /*0ce4*/ 	.word	0x00000000
        /*0ce8*/ 	.short	0x010a
        /*0cea*/ 	.byte	0x10
	.zero		1


	//   ....[13]....
        /*0cec*/ 	.word	0x00002ee0
        /*0cf0*/ 	.word	0x000000ff
        /*0cf4*/ 	.word	0x00000000
        /*0cf8*/ 	.short	0x010a
        /*0cfa*/ 	.byte	0x10
	.zero		1


	//   ....[14]....
        /*0cfc*/ 	.word	0x00004040
        /*0d00*/ 	.word	0x000000ff
        /*0d04*/ 	.word	0x00000000
        /*0d08*/ 	.short	0x0101
        /*0d0a*/ 	.byte	0x08
	.zero		1


	//   ....[15]....
        /*0d0c*/ 	.word	0x000051b0
        /*0d10*/ 	.word	0x000000ff
        /*0d14*/ 	.word	0x00000000
        /*0d18*/ 	.short	0x0101
        /*0d1a*/ 	.byte	0x06
	.zero		1


	//   ....[16]....
        /*0d1c*/ 	.word	0x0000f5d0
        /*0d20*/ 	.word	0x0000000d
        /*0d24*/ 	.word	0x00000020
        /*0d28*/ 	.short	0x010a
        /*0d2a*/ 	.byte	0x3f
	.zero		1


	//   ....[17]....
        /*0d2c*/ 	.word	0x0000f9e0
        /*0d30*/ 	.word	0x00000003
        /*0d34*/ 	.word	0x00000058
        /*0d38*/ 	.short	0x0101
        /*0d3a*/ 	.byte	0x3f
	.zero		1


	//   ....[18]....
        /*0d3c*/ 	.word	0x00010110
        /*0d40*/ 	.word	0x00000007
        /*0d44*/ 	.word	0x00000000
        /*0d48*/ 	.short	0x010a
        /*0d4a*/ 	.byte	0x3f
	.zero		1


	//   ....[19]....
        /*0d4c*/ 	.word	0x00010190
        /*0d50*/ 	.word	0x00000009
        /*0d54*/ 	.word	0x00000000
        /*0d58*/ 	.short	0x010a
        /*0d5a*/ 	.byte	0x3f
	.zero		1


	//   ....[20]....
        /*0d5c*/ 	.word	0x00010220
        /*0d60*/ 	.word	0x00000006
        /*0d64*/ 	.word	0x00000000
        /*0d68*/ 	.short	0x010a
        /*0d6a*/ 	.byte	0x3f
	.zero		1


	//   ....[21]....
        /*0d6c*/ 	.word	0x000102b0
        /*0d70*/ 	.word	0x00000003
        /*0d74*/ 	.word	0x00000000
        /*0d78*/ 	.short	0x010a
        /*0d7a*/ 	.byte	0x3f
	.zero		1


	//   ....[22]....
        /*0d7c*/ 	.word	0x00010320
        /*0d80*/ 	.word	0x00000003
        /*0d84*/ 	.word	0x00000000
        /*0d88*/ 	.short	0x010a
        /*0d8a*/ 	.byte	0x3f
	.zero		1


	//   ....[23]....
        /*0d8c*/ 	.word	0x00010390
        /*0d90*/ 	.word	0x00000000
        /*0d94*/ 	.word	0x00000000
        /*0d98*/ 	.short	0x010a
        /*0d9a*/ 	.byte	0x3f
	.zero		1


	//   ....[24]....
        /*0d9c*/ 	.word	0x00010470
        /*0da0*/ 	.word	0x0000000d
        /*0da4*/ 	.word	0x00000020
        /*0da8*/ 	.short	0x010a
        /*0daa*/ 	.byte	0x3f
	.zero		1


	//   ....[25]....
        /*0dac*/ 	.word	0x00010550
        /*0db0*/ 	.word	0x00000007
        /*0db4*/ 	.word	0x00000000
        /*0db8*/ 	.short	0x010a
        /*0dba*/ 	.byte	0x3f
	.zero		1


	//   ....[26]....
        /*0dbc*/ 	.word	0x000105a0
        /*0dc0*/ 	.word	0x00000009
        /*0dc4*/ 	.word	0x00000000
        /*0dc8*/ 	.short	0x010a
        /*0dca*/ 	.byte	0x3f
	.zero		1


	//   ....[27]....
        /*0dcc*/ 	.word	0x000105f0
        /*0dd0*/ 	.word	0x00000006
        /*0dd4*/ 	.word	0x00000000
        /*0dd8*/ 	.short	0x010a
        /*0dda*/ 	.byte	0x3f
	.zero		1


	//----- nvinfo : EIATTR_NUM_MBARRIERS
	.align		4
.L_30:
        /*0ddc*/ 	.byte	0x03, 0x38
        /*0dde*/ 	.short	0x000a


	//----- nvinfo : EIATTR_EXIT_INSTR_OFFSETS
	.align		4
        /*0de0*/ 	.byte	0x04, 0x1c
        /*0de2*/ 	.short	(.L_32 - .L_31)


	//   ....[0]....
.L_31:
        /*0de4*/ 	.word	0x00000640


	//   ....[1]....
        /*0de8*/ 	.word	0x00000f90


	//   ....[2]....
        /*0dec*/ 	.word	0x0000ec10


	//   ....[3]....
        /*0df0*/ 	.word	0x0000f260


	//   ....[4]....
        /*0df4*/ 	.word	0x00010300


	//----- nvinfo : EIATTR_MAX_THREADS
	.align		4
.L_32:
        /*0df8*/ 	.byte	0x04, 0x05
        /*0dfa*/ 	.short	(.L_34 - .L_33)
.L_33:
        /*0dfc*/ 	.word	0x00000180
        /*0e00*/ 	.word	0x00000001
        /*0e04*/ 	.word	0x00000001


	//----- nvinfo : EIATTR_CRS_STACK_SIZE
	.align		4
.L_34:
        /*0e08*/ 	.byte	0x04, 0x1e
        /*0e0a*/ 	.short	(.L_36 - .L_35)
.L_35:
        /*0e0c*/ 	.word	0x00000000


	//----- nvinfo : EIATTR_CBANK_PARAM_SIZE
	.align		4
.L_36:
        /*0e10*/ 	.byte	0x03, 0x19
        /*0e12*/ 	.short	0x0470


	//----- nvinfo : EIATTR_PARAM_CBANK
	.align		4
        /*0e14*/ 	.byte	0x04, 0x0a
        /*0e16*/ 	.short	(.L_38 - .L_37)
	.align		4
.L_37:
        /*0e18*/ 	.word	index@(.nv.constant0._ZN7cutlass13device_kernelINS_4gemm6kernel13GemmUniversalIN4cute5tupleIJiiiiEEENS1_10collective13CollectiveMmaINS1_37MainloopSm90TmaGmmaWarpSpecializedFP8ILi4ENS5_IJNS4_1CILi1EEESB_SB_EEENS1_35KernelTmaWarpSpecializedCooperativeEEENS5_IJNSA_ILi256EEENSA_ILi128EEESG_EEENS_12float_e4m3_tENS5_IJlSB_lEEENS_12float_e5m2_tESJ_NS4_8TiledMMAINS4_8MMA_AtomIJNS4_4SM904GMMA31MMA_64x128x32_F32E4M3E5M2_SS_TNILNSO_7ScaleInE1ELSQ_1EEEEEENS4_6LayoutINS5_IJNSA_ILi2EEESB_SB_EEENS5_IJSB_NSA_ILi0EEESW_EEEEENS5_IJNS4_10UnderscoreESZ_SZ_EEEEENS4_13SM90_TMA_LOADENS4_14ComposedLayoutINS4_7SwizzleILi3ELi4ELi3EEENS4_18smem_ptr_flag_bitsILi8EEENST_INS5_IJNSA_ILi8EEESG_EEENS5_IJSG_SB_EEEEEEEvNS4_8identityES12_S1C_vS1D_EENS_8epilogue10collective6detail29Sm90TmaWarpSpecializedAdapterINS1G_15DefaultEpilogueISI_SJ_SJ_NS1F_6thread17LinearCombinationISI_Li1EffLNS1K_9ScaleType4KindE0ELNS_15FloatRoundStyleE2ESI_EENS1_15EpilogueDefaultEEEEEvvEEEEvNT_6ParamsE)
        /*0e1c*/ 	.short	0x0210
        /*0e1e*/ 	.short	0x0470


	//----- nvinfo : EIATTR_SW_WAR
	.align		4
.L_38:
        /*0e20*/ 	.byte	0x04, 0x36
        /*0e22*/ 	.short	(.L_40 - .L_39)
.L_39:
        /*0e24*/ 	.word	0x00000008
.L_40:


//--------------------- .nv.callgraph             --------------------------
	.section	.nv.callgraph,"",@"SHT_CUDA_CALLGRAPH"
	.align	4
	.sectionentsize	8
	.align		4
        /*0000*/ 	.word	0x00000000
	.align		4
        /*0004*/ 	.word	0xffffffff
	.align		4
        /*0008*/ 	.word	0x00000000
	.align		4
        /*000c*/ 	.word	0xfffffffe
	.align		4
        /*0010*/ 	.word	0x00000000
	.align		4
        /*0014*/ 	.word	0xfffffffd
	.align		4
        /*0018*/ 	.word	0x00000000
	.align		4
        /*001c*/ 	.word	0xfffffffc


//--------------------- .nv.constant4             --------------------------
	.section	.nv.constant4,"a",@progbits
	.align	8
	.align		8
.nv.constant4:
        /*0000*/ 	.dword	_ZN40_INTERNAL_39e9c1c6_4_k_cu_da70384b_155724cuda3std3__45__cpo5beginE
	.align		8
        /*0008*/ 	.dword	_ZN40_INTERNAL_39e9c1c6_4_k_cu_da70384b_155724cuda3std3__45__cpo3endE
	.align		8
        /*0010*/ 	.dword	_ZN40_INTERNAL_39e9c1c6_4_k_cu_da70384b_155724cuda3std3__45__cpo6cbeginE
	.align		8
        /*0018*/ 	.dword	_ZN40_INTERNAL_39e9c1c6_4_k_cu_da70384b_155724cuda3std3__45__cpo4cendE
	.align		8
        /*0020*/ 	.dword	_ZN40_INTERNAL_39e9c1c6_4_k_cu_da70384b_155724cuda3std3__442_GLOBAL__N__39e9c1c6_4_k_cu_da70384b_155726ignoreE
	.align		8
        /*0028*/ 	.dword	_ZN40_INTERNAL_39e9c1c6_4_k_cu_da70384b_155724cuda3std3__419piecewise_constructE
	.align		8
        /*0030*/ 	.dword	_ZN40_INTERNAL_39e9c1c6_4_k_cu_da70384b_155724cuda3std3__48in_placeE
	.align		8
        /*0038*/ 	.dword	_ZN40_INTERNAL_39e9c1c6_4_k_cu_da70384b_155724cuda3std6ranges3__45__cpo4swapE
	.align		8
        /*0040*/ 	.dword	_ZN40_INTERNAL_39e9c1c6_4_k_cu_da70384b_155724cuda3std6ranges3__45__cpo9iter_moveE
	.align		8
        /*0048*/ 	.dword	_ZN40_INTERNAL_39e9c1c6_4_k_cu_da70384b_155724cute7productE
	.align		8
        /*0050*/ 	.dword	_ZN40_INTERNAL_39e9c1c6_4_k_cu_da70384b_155724cute1_E


//--------------------- .text._ZN7cutlass13device_kernelINS_4gemm6kernel13GemmUniversalIN4cute5tupleIJiiiiEEENS1_10collective13CollectiveMmaINS1_37MainloopSm90TmaGmmaWarpSpecializedFP8ILi4ENS5_IJNS4_1CILi1EEESB_SB_EEENS1_35KernelTmaWarpSpecializedCooperativeEEENS5_IJNSA_ILi256EEENSA_ILi128EEESG_EEENS_12float_e4m3_tENS5_IJlSB_lEEENS_12float_e5m2_tESJ_NS4_8TiledMMAINS4_8MMA_AtomIJNS4_4SM904GMMA31MMA_64x128x32_F32E4M3E5M2_SS_TNILNSO_7ScaleInE1ELSQ_1EEEEEENS4_6LayoutINS5_IJNSA_ILi2EEESB_SB_EEENS5_IJSB_NSA_ILi0EEESW_EEEEENS5_IJNS4_10UnderscoreESZ_SZ_EEEEENS4_13SM90_TMA_LOADENS4_14ComposedLayoutINS4_7SwizzleILi3ELi4ELi3EEENS4_18smem_ptr_flag_bitsILi8EEENST_INS5_IJNSA_ILi8EEESG_EEENS5_IJSG_SB_EEEEEEEvNS4_8identityES12_S1C_vS1D_EENS_8epilogue10collective6detail29Sm90TmaWarpSpecializedAdapterINS1G_15DefaultEpilogueISI_SJ_SJ_NS1F_6thread17LinearCombinationISI_Li1EffLNS1K_9ScaleType4KindE0ELNS_15FloatRoundStyleE2ESI_EENS1_15EpilogueDefaultEEEEEvvEEEEvNT_6ParamsE --------------------------
	.section	.text._ZN7cutlass13device_kernelINS_4gemm6kernel13GemmUniversalIN4cute5tupleIJiiiiEEENS1_10collective13CollectiveMmaINS1_37MainloopSm90TmaGmmaWarpSpecializedFP8ILi4ENS5_IJNS4_1CILi1EEESB_SB_EEENS1_35KernelTmaWarpSpecializedCooperativeEEENS5_IJNSA_ILi256EEENSA_ILi128EEESG_EEENS_12float_e4m3_tENS5_IJlSB_lEEENS_12float_e5m2_tESJ_NS4_8TiledMMAINS4_8MMA_AtomIJNS4_4SM904GMMA31MMA_64x128x32_F32E4M3E5M2_SS_TNILNSO_7ScaleInE1ELSQ_1EEEEEENS4_6LayoutINS5_IJNSA_ILi2EEESB_SB_EEENS5_IJSB_NSA_ILi0EEESW_EEEEENS5_IJNS4_10UnderscoreESZ_SZ_EEEEENS4_13SM90_TMA_LOADENS4_14ComposedLayoutINS4_7SwizzleILi3ELi4ELi3EEENS4_18smem_ptr_flag_bitsILi8EEENST_INS5_IJNSA_ILi8EEESG_EEENS5_IJSG_SB_EEEEEEEvNS4_8identityES12_S1C_vS1D_EENS_8epilogue10collective6detail29Sm90TmaWarpSpecializedAdapterINS1G_15DefaultEpilogueISI_SJ_SJ_NS1F_6thread17LinearCombinationISI_Li1EffLNS1K_9ScaleType4KindE0ELNS_15FloatRoundStyleE2ESI_EENS1_15EpilogueDefaultEEEEEvvEEEEvNT_6ParamsE,"ax",@progbits
	.align	128
.text._ZN7cutlass13device_kernelINS_4gemm6kernel13GemmUniversalIN4cute5tupleIJiiiiEEENS1_10collective13CollectiveMmaINS1_37MainloopSm90TmaGmmaWarpSpecializedFP8ILi4ENS5_IJNS4_1CILi1EEESB_SB_EEENS1_35KernelTmaWarpSpecializedCooperativeEEENS5_IJNSA_ILi256EEENSA_ILi128EEESG_EEENS_12float_e4m3_tENS5_IJlSB_lEEENS_12float_e5m2_tESJ_NS4_8TiledMMAINS4_8MMA_AtomIJNS4_4SM904GMMA31MMA_64x128x32_F32E4M3E5M2_SS_TNILNSO_7ScaleInE1ELSQ_1EEEEEENS4_6LayoutINS5_IJNSA_ILi2EEESB_SB_EEENS5_IJSB_NSA_ILi0EEESW_EEEEENS5_IJNS4_10UnderscoreESZ_SZ_EEEEENS4_13SM90_TMA_LOADENS4_14ComposedLayoutINS4_7SwizzleILi3ELi4ELi3EEENS4_18smem_ptr_flag_bitsILi8EEENST_INS5_IJNSA_ILi8EEESG_EEENS5_IJSG_SB_EEEEEEEvNS4_8identityES12_S1C_vS1D_EENS_8epilogue10collective6detail29Sm90TmaWarpSpecializedAdapterINS1G_15DefaultEpilogueISI_SJ_SJ_NS1F_6thread17LinearCombinationISI_Li1EffLNS1K_9ScaleType4KindE0ELNS_15FloatRoundStyleE2ESI_EENS1_15EpilogueDefaultEEEEEvvEEEEvNT_6ParamsE:
        .type           _ZN7cutlass13device_kernelINS_4gemm6kernel13GemmUniversalIN4cute5tupleIJiiiiEEENS1_10collective13CollectiveMmaINS1_37MainloopSm90TmaGmmaWarpSpecializedFP8ILi4ENS5_IJNS4_1CILi1EEESB_SB_EEENS1_35KernelTmaWarpSpecializedCooperativeEEENS5_IJNSA_ILi256EEENSA_ILi128EEESG_EEENS_12float_e4m3_tENS5_IJlSB_lEEENS_12float_e5m2_tESJ_NS4_8TiledMMAINS4_8MMA_AtomIJNS4_4SM904GMMA31MMA_64x128x32_F32E4M3E5M2_SS_TNILNSO_7ScaleInE1ELSQ_1EEEEEENS4_6LayoutINS5_IJNSA_ILi2EEESB_SB_EEENS5_IJSB_NSA_ILi0EEESW_EEEEENS5_IJNS4_10UnderscoreESZ_SZ_EEEEENS4_13SM90_TMA_LOADENS4_14ComposedLayoutINS4_7SwizzleILi3ELi4ELi3EEENS4_18smem_ptr_flag_bitsILi8EEENST_INS5_IJNSA_ILi8EEESG_EEENS5_IJSG_SB_EEEEEEEvNS4_8identityES12_S1C_vS1D_EENS_8epilogue10collective6detail29Sm90TmaWarpSpecializedAdapterINS1G_15DefaultEpilogueISI_SJ_SJ_NS1F_6thread17LinearCombinationISI_Li1EffLNS1K_9ScaleType4KindE0ELNS_15FloatRoundStyleE2ESI_EENS1_15EpilogueDefaultEEEEEvvEEEEvNT_6ParamsE,@function
        .size           _ZN7cutlass13device_kernelINS_4gemm6kernel13GemmUniversalIN4cute5tupleIJiiiiEEENS1_10collective13CollectiveMmaINS1_37MainloopSm90TmaGmmaWarpSpecializedFP8ILi4ENS5_IJNS4_1CILi1EEESB_SB_EEENS1_35KernelTmaWarpSpecializedCooperativeEEENS5_IJNSA_ILi256EEENSA_ILi128EEESG_EEENS_12float_e4m3_tENS5_IJlSB_lEEENS_12float_e5m2_tESJ_NS4_8TiledMMAINS4_8MMA_AtomIJNS4_4SM904GMMA31MMA_64x128x32_F32E4M3E5M2_SS_TNILNSO_7ScaleInE1ELSQ_1EEEEEENS4_6LayoutINS5_IJNSA_ILi2EEESB_SB_EEENS5_IJSB_NSA_ILi0EEESW_EEEEENS5_IJNS4_10UnderscoreESZ_SZ_EEEEENS4_13SM90_TMA_LOADENS4_14ComposedLayoutINS4_7SwizzleILi3ELi4ELi3EEENS4_18smem_ptr_flag_bitsILi8EEENST_INS5_IJNSA_ILi8EEESG_EEENS5_IJSG_SB_EEEEEEEvNS4_8identityES12_S1C_vS1D_EENS_8epilogue10collective6detail29Sm90TmaWarpSpecializedAdapterINS1G_15DefaultEpilogueISI_SJ_SJ_NS1F_6thread17LinearCombinationISI_Li1EffLNS1K_9ScaleType4KindE0ELNS_15FloatRoundStyleE2ESI_EENS1_15EpilogueDefaultEEEEEvvEEEEvNT_6ParamsE,(.L_x_329 - _ZN7cutlass13device_kernelINS_4gemm6kernel13GemmUniversalIN4cute5tupleIJiiiiEEENS1_10collective13CollectiveMmaINS1_37MainloopSm90TmaGmmaWarpSpecializedFP8ILi4ENS5_IJNS4_1CILi1EEESB_SB_EEENS1_35KernelTmaWarpSpecializedCooperativeEEENS5_IJNSA_ILi256EEENSA_ILi128EEESG_EEENS_12float_e4m3_tENS5_IJlSB_lEEENS_12float_e5m2_tESJ_NS4_8TiledMMAINS4_8MMA_AtomIJNS4_4SM904GMMA31MMA_64x128x32_F32E4M3E5M2_SS_TNILNSO_7ScaleInE1ELSQ_1EEEEEENS4_6LayoutINS5_IJNSA_ILi2EEESB_SB_EEENS5_IJSB_NSA_ILi0EEESW_EEEEENS5_IJNS4_10UnderscoreESZ_SZ_EEEEENS4_13SM90_TMA_LOADENS4_14ComposedLayoutINS4_7SwizzleILi3ELi4ELi3EEENS4_18smem_ptr_flag_bitsILi8EEENST_INS5_IJNSA_ILi8EEESG_EEENS5_IJSG_SB_EEEEEEEvNS4_8identityES12_S1C_vS1D_EENS_8epilogue10collective6detail29Sm90TmaWarpSpecializedAdapterINS1G_15DefaultEpilogueISI_SJ_SJ_NS1F_6thread17LinearCombinationISI_Li1EffLNS1K_9ScaleType4KindE0ELNS_15FloatRoundStyleE2ESI_EENS1_15EpilogueDefaultEEEEEvvEEEEvNT_6ParamsE)
        .other          _ZN7cutlass13device_kernelINS_4gemm6kernel13GemmUniversalIN4cute5tupleIJiiiiEEENS1_10collective13CollectiveMmaINS1_37MainloopSm90TmaGmmaWarpSpecializedFP8ILi4ENS5_IJNS4_1CILi1EEESB_SB_EEENS1_35KernelTmaWarpSpecializedCooperativeEEENS5_IJNSA_ILi256EEENSA_ILi128EEESG_EEENS_12float_e4m3_tENS5_IJlSB_lEEENS_12float_e5m2_tESJ_NS4_8TiledMMAINS4_8MMA_AtomIJNS4_4SM904GMMA31MMA_64x128x32_F32E4M3E5M2_SS_TNILNSO_7ScaleInE1ELSQ_1EEEEEENS4_6LayoutINS5_IJNSA_ILi2EEESB_SB_EEENS5_IJSB_NSA_ILi0EEESW_EEEEENS5_IJNS4_10UnderscoreESZ_SZ_EEEEENS4_13SM90_TMA_LOADENS4_14ComposedLayoutINS4_7SwizzleILi3ELi4ELi3EEENS4_18smem_ptr_flag_bitsILi8EEENST_INS5_IJNSA_ILi8EEESG_EEENS5_IJSG_SB_EEEEEEEvNS4_8identityES12_S1C_vS1D_EENS_8epilogue10collective6detail29Sm90TmaWarpSpecializedAdapterINS1G_15DefaultEpilogueISI_SJ_SJ_NS1F_6thread17LinearCombinationISI_Li1EffLNS1K_9ScaleType4KindE0ELNS_15FloatRoundStyleE2ESI_EENS1_15EpilogueDefaultEEEEEvvEEEEvNT_6ParamsE,@"STO_CUDA_ENTRY STV_DEFAULT"
_ZN7cutlass13device_kernelINS_4gemm6kernel13GemmUniversalIN4cute5tupleIJiiiiEEENS1_10collective13CollectiveMmaINS1_37MainloopSm90TmaGmmaWarpSpecializedFP8ILi4ENS5_IJNS4_1CILi1EEESB_SB_EEENS1_35KernelTmaWarpSpecializedCooperativeEEENS5_IJNSA_ILi256EEENSA_ILi128EEESG_EEENS_12float_e4m3_tENS5_IJlSB_lEEENS_12float_e5m2_tESJ_NS4_8TiledMMAINS4_8MMA_AtomIJNS4_4SM904GMMA31MMA_64x128x32_F32E4M3E5M2_SS_TNILNSO_7ScaleInE1ELSQ_1EEEEEENS4_6LayoutINS5_IJNSA_ILi2EEESB_SB_EEENS5_IJSB_NSA_ILi0EEESW_EEEEENS5_IJNS4_10UnderscoreESZ_SZ_EEEEENS4_13SM90_TMA_LOADENS4_14ComposedLayoutINS4_7SwizzleILi3ELi4ELi3EEENS4_18smem_ptr_flag_bitsILi8EEENST_INS5_IJNSA_ILi8EEESG_EEENS5_IJSG_SB_EEEEEEEvNS4_8identityES12_S1C_vS1D_EENS_8epilogue10collective6detail29Sm90TmaWarpSpecializedAdapterINS1G_15DefaultEpilogueISI_SJ_SJ_NS1F_6thread17LinearCombinationISI_Li1EffLNS1K_9ScaleType4KindE0ELNS_15FloatRoundStyleE2ESI_EENS1_15EpilogueDefaultEEEEEvvEEEEvNT_6ParamsE:
[----:B------:R-:W0:Y:S02]  /*0000*/  LDC R1, c[0x0][0x28] ;  /* 0x00000a00ff017b82 */ /* 0x000e240000000800 */
[----:B0-----:R-:W-:Y:S01]  /*0010*/  VIADD R1, R1, 0xffffff10 ;  /* 0xffffff1001017836 */ /* 0x001fe20000000000 */
[----:B------:R-:W0:Y:S01]  /*0020*/  S2R R2, SR_TID.X ;  /* 0x0000000000027919 */ /* 0x000e220000002100 */
[----:B------:R-:W-:Y:S01]  /*0030*/  ELECT P0, URZ, PT ;  /* 0x00000000003f782f */ /* 0x000fe20003800000 */
[----:B------:R-:W-:Y:S01]  /*0040*/  BSSY B0, `(.L_x_0) ;  /* 0x0000015000007945 */ /* 0x000fe20003800000 */
[--C-:B0-----:R-:W-:Y:S02]  /*0050*/  SHF.R.U32.HI R0, RZ, 0x5, R2.reuse ;  /* 0x00000005ff007819 */ /* 0x101fe40000011602 */
[----:B------:R-:W-:-:S03]  /*0060*/  SHF.R.U32.HI R2, RZ, 0x7, R2 ;  /* 0x00000007ff027819 */ /* 0x000fc60000011602 */
[----:B------:R-:W0:Y:S04]  /*0070*/  SHFL.IDX PT, R3, R0, RZ, 0x1f ;  /* 0x00001fff00037589 */ /* 0x000e2800000e0000 */
[----:B------:R-:W1:Y:S01]  /*0080*/  SHFL.IDX PT, R2, R2, RZ, 0x1f ;  /* 0x00001fff02027589 */ /* 0x000e6200000e0000 */
[----:B0-----:R-:W-:Y:S02]  /*0090*/  R2UR UR4, R3 ;  /* 0x00000000030472ca */ /* 0x001fe400000e0000 */
[----:B-1----:R-:W-:-:S11]  /*00a0*/  R2UR UR6, R2 ;  /* 0x00000000020672ca */ /* 0x002fd600000e0000 */
[----:B------:R-:W-:Y:S02]  /*00b0*/  USHF.R.S32.HI UR5, URZ, 0x1f, UR4 ;  /* 0x0000001f3f057899 */ /* 0x000fe40008011404 */
[----:B------:R-:W-:Y:S02]  /*00c0*/  ISETP.NE.OR P0, PT, RZ, UR4, !P0 ;  /* 0x00000004ff007c0c */ /* 0x000fe4000c705670 */
[----:B------:R-:W-:-:S04]  /*00d0*/  ULEA.HI UR5, UR5, UR4, URZ, 0x2 ;  /* 0x0000000405057291 */ /* 0x000fc8000f8f103f */
[----:B------:R-:W-:-:S04]  /*00e0*/  ULOP3.LUT UR5, UR5, 0xfffffffc, URZ, 0xc0, !UPT ;  /* 0xfffffffc05057892 */ /* 0x000fc8000f8ec03f */
[----:B------:R-:W-:-:S03]  /*00f0*/  UIADD3 UR8, UR4, -UR5, URZ ;  /* 0x8000000504087290 */ /* 0x000fc6000fffe03f */
[----:B------:R-:W-:Y:S09]  /*0100*/  @P0 BRA `(.L_x_1) ;  /* 0x0000000000200947 */ /* 0x000ff20003800000 */
[----:B------:R-:W-:Y:S02]  /*0110*/  ULDC.64 UR4, c[0x0][0x198] ;  /* 0x0000660000047ab9 */ /* 0x000fe40000000a00 */
[----:B------:R-:W-:Y:S02]  /*0120*/  UIADD3 UR10, UP0, UR4, 0xf0, URZ ;  /* 0x000000f0040a7890 */ /* 0x000fe4000ff1e03f */
[----:B------:R-:W-:Y:S02]  /*0130*/  UIADD3 UR4, UP1, UR4, 0x1f0, URZ ;  /* 0x000001f004047890 */ /* 0x000fe4000ff3e03f */
[----:B------:R-:W-:Y:S02]  /*0140*/  UIADD3.X UR11, URZ, UR5, URZ, UP0, !UPT ;  /* 0x000000053f0b7290 */ /* 0x000fe400087fe43f */
[----:B------:R-:W-:-:S07]  /*0150*/  UIADD3.X UR5, URZ, UR5, URZ, UP1, !UPT ;  /* 0x000000053f057290 */ /* 0x000fce0008ffe43f */
[----:B------:R0:W-:Y:S02]  /*0160*/  UTMACCTL.PF [UR10] ;  /* 0x000000000a0079b9 */ /* 0x0001e40008040000 */
[----:B------:R0:W-:Y:S02]  /*0170*/  UTMACCTL.PF [UR4] ;  /* 0x00000000040079b9 */ /* 0x0001e40008040000 */
[----:B0-----:R-:W-:Y:S01]  /*0180*/  NOP ;  /* 0x0000000000007918 */ /* 0x001fe20000000000 */
.L_x_1:
[----:B------:R-:W-:Y:S05]  /*0190*/  BSYNC B0 ;  /* 0x0000000000007941 */ /* 0x000fea0003800000 */
.L_x_0:
[----:B------:R-:W0:Y:S01]  /*01a0*/  SHFL.IDX PT, R2, R0, RZ, 0x1f ;  /* 0x00001fff00027589 */ /* 0x000e2200000e0000 */
[----:B------:R-:W-:Y:S01]  /*01b0*/  UISETP.NE.AND UP0, UPT, UR8, 0x3, UPT ;  /* 0x000000030800788c */ /* 0x000fe2000bf05270 */
[----:B------:R-:W-:Y:S01]  /*01c0*/  ISETP.NE.AND P1, PT, RZ, UR6, PT ;  /* 0x00000006ff007c0c */ /* 0x000fe2000bf25270 */
[----:B------:R-:W-:Y:S02]  /*01d0*/  UIADD3 UR10, UR6, -0x1, URZ ;  /* 0xffffffff060a7890 */ /* 0x000fe4000fffe03f */
[----:B------:R-:W-:Y:S02]  /*01e0*/  UISETP.EQ.OR UP0, UPT, UR8, URZ, !UP0 ;  /* 0x0000003f0800728c */ /* 0x000fe4000c702670 */
[----:B------:R-:W-:Y:S02]  /*01f0*/  UISETP.GE.U32.AND UP1, UPT, UR10, 0x2, UPT ;  /* 0x000000020a00788c */ /* 0x000fe4000bf26070 */
[----:B------:R-:W-:-:S04]  /*0200*/  UISETP.EQ.AND UP0, UPT, UR6, URZ, UP0 ;  /* 0x0000003f0600728c */ /* 0x000fc80008702270 */
[----:B------:R-:W-:-:S04]  /*0210*/  USEL UR13, URZ, 0x1, !UP0 ;  /* 0x000000013f0d7887 */ /* 0x000fc8000c000000 */
[----:B------:R-:W-:Y:S01]  /*0220*/  USEL UR13, UR13, 0x2, UP1 ;  /* 0x000000020d0d7887 */ /* 0x000fe20008800000 */
[----:B0-----:R-:W-:-:S13]  /*0230*/  ISETP.NE.AND P0, PT, R2, RZ, PT ;  /* 0x000000ff0200720c */ /* 0x001fda0003f05270 */
[----:B------:R-:W-:Y:S05]  /*0240*/  @P0 BRA `(.L_x_2) ;  /* 0x0000000000580947 */ /* 0x000fea0003800000 */
[----:B------:R-:W0:Y:S01]  /*0250*/  S2UR UR9, SR_CgaCtaId ;  /* 0x00000000000979c3 */ /* 0x000e220000008800 */
[----:B------:R-:W-:Y:S01]  /*0260*/  UMOV UR4, 0x400 ;  /* 0x0000040000047882 */ /* 0x000fe20000000000 */
[----:B------:R-:W-:Y:S01]  /*0270*/  UMOV UR5, 0x1 ;  /* 0x0000000100057882 */ /* 0x000fe20000000000 */
[----:B------:R-:W-:Y:S01]  /*0280*/  UMOV UR6, 0x100 ;  /* 0x0000010000067882 */ /* 0x000fe20000000000 */
[----:B------:R-:W-:Y:S01]  /*0290*/  ELECT P0, URZ, PT ;  /* 0x00000000003f782f */ /* 0x000fe20003800000 */
[----:B------:R-:W-:-:S04]  /*02a0*/  UIADD3 UR6, -UR6, 0x100000, URZ ;  /* 0x0010000006067890 */ /* 0x000fc8000fffe13f */
[----:B------:R-:W-:Y:S02]  /*02b0*/  USHF.L.U32 UR7, UR6, 0xb, URZ ;  /* 0x0000000b06077899 */ /* 0x000fe4000800063f */
[----:B------:R-:W-:Y:S02]  /*02c0*/  USHF.L.U32 UR6, UR6, 0x1, URZ ;  /* 0x0000000106067899 */ /* 0x000fe4000800063f */
[----:B0-----:R-:W-:Y:S02]  /*02d0*/  ULEA UR9, UR9, UR4, 0x18 ;  /* 0x0000000409097291 */ /* 0x001fe4000f8ec03f */
[----:B------:R-:W-:-:S04]  /*02e0*/  UIADD3 UR4, -UR5, 0x100000, URZ ;  /* 0x0010000005047890 */ /* 0x000fc8000fffe13f */
[----:B------:R-:W-:Y:S02]  /*02f0*/  USHF.L.U32 UR5, UR4, 0xb, URZ ;  /* 0x0000000b04057899 */ /* 0x000fe4000800063f */
[----:B------:R-:W-:Y:S01]  /*0300*/  USHF.L.U32 UR4, UR4, 0x1, URZ ;  /* 0x0000000104047899 */ /* 0x000fe2000800063f */
[----:B------:R-:W0:Y:S11]  /*0310*/  FENCE.VIEW.ASYNC.S ;  /* 0x00000000000073c6 */ /* 0x000e360000000000 */
[----:B0-----:R0:W1:Y:S01]  /*0320*/  SYNCS.EXCH.64 URZ, [UR9], UR4 ;  /* 0x00000004093f75b2 */ /* 0x0010620008000100 */
[----:B------:R0:W2:Y:S01]  /*0330*/  SYNCS.EXCH.64 URZ, [UR9+0x20], UR6 ;  /* 0x00002006093f75b2 */ /* 0x0000a20008000100 */
[----:B------:R0:W3:Y:S01]  /*0340*/  SYNCS.EXCH.64 URZ, [UR9+0x8], UR4 ;  /* 0x00000804093f75b2 */ /* 0x0000e20008000100 */
[----:B------:R0:W4:Y:S01]  /*0350*/  SYNCS.EXCH.64 URZ, [UR9+0x28], UR6 ;  /* 0x00002806093f75b2 */ /* 0x0001220008000100 */
[----:B------:R0:W0:Y:S01]  /*0360*/  SYNCS.EXCH.64 URZ, [UR9+0x10], UR4 ;  /* 0x00001004093f75b2 */ /* 0x0000220008000100 */
[----:B------:R0:W0:Y:S01]  /*0370*/  SYNCS.EXCH.64 URZ, [UR9+0x30], UR6 ;  /* 0x00003006093f75b2 */ /* 0x0000220008000100 */
[----:B------:R0:W0:Y:S01]  /*0380*/  SYNCS.EXCH.64 URZ, [UR9+0x18], UR4 ;  /* 0x00001804093f75b2 */ /* 0x0000220008000100 */
[----:B------:R0:W0:Y:S01]  /*0390*/  SYNCS.EXCH.64 URZ, [UR9+0x38], UR6 ;  /* 0x00003806093f75b2 */ /* 0x0000220008000100 */
[----:B------:R-:W-:Y:S01]  /*03a0*/  NOP ;  /* 0x0000000000007918 */ /* 0x000fe20000000000 */
.L_x_2:
[----:B------:R-:W5:Y:S01]  /*03b0*/  SHFL.IDX PT, R0, R0, RZ, 0x1f ;  /* 0x00001fff00007589 */ /* 0x000f6200000e0000 */
[----:B------:R-:W1:Y:S01]  /*03c0*/  LDC R2, c[0x0][0x65c] ;  /* 0x00019700ff027b82 */ /* 0x000e620000000800 */
[----:B------:R-:W-:Y:S01]  /*03d0*/  ELECT P0, URZ, PT ;  /* 0x00000000003f782f */ /* 0x000fe20003800000 */
[----:B------:R-:W-:Y:S01]  /*03e0*/  IMAD.MOV.U32 R3, RZ, RZ, RZ ;  /* 0x000000ffff037224 */ /* 0x000fe200078e00ff */
[----:B0-----:R-:W-:Y:S01]  /*03f0*/  UMOV UR4, 0x20 ;  /* 0x0000002000047882 */ /* 0x001fe20000000000 */
[----:B------:R-:W-:Y:S01]  /*0400*/  NOP ;  /* 0x0000000000007918 */ /* 0x000fe20000000000 */
[----:B------:R-:W-:Y:S01]  /*0410*/  NOP ;  /* 0x0000000000007918 */ /* 0x000fe20000000000 */
[----:B-----5:R-:W-:Y:S02]  /*0420*/  ISETP.NE.OR P0, PT, R0, RZ, !P0 ;  /* 0x000000ff0000720c */ /* 0x020fe40004705670 */
[----:B-1----:R-:W-:Y:S01]  /*0430*/  ISETP.NE.AND P4, PT, R2, 0x1, PT ;  /* 0x000000010200780c */ /* 0x002fe20003f85270 */
[----:B------:R-:W0:Y:S01]  /*0440*/  S2R R0, SR_CTAID.Y ;  /* 0x0000000000007919 */ /* 0x000e220000002600 */
[----:B------:R-:W1:Y:S09]  /*0450*/  S2R R2, SR_CTAID.X ;  /* 0x0000000000027919 */ /* 0x000e720000002500 */
[----:B------:R-:W-:Y:S01]  /*0460*/  VOTEU.ALL UP0, P0 ;  /* 0x00000000003f7886 */ /* 0x000fe20000000000 */
[----:B------:R-:W-:Y:S01]  /*0470*/  VOTEU.ALL UP1, P0 ;  /* 0x00000000003f7886 */ /* 0x000fe20000020000 */
[----:B------:R-:W1:Y:S01]  /*0480*/  @P4 LDC R7, c[0x0][0x10] ;  /* 0x00000400ff074b82 */ /* 0x000e620000000800 */
[----:B------:R-:W-:-:S02]  /*0490*/  @P4 IMAD.MOV.U32 R5, RZ, RZ, RZ ;  /* 0x000000ffff054224 */ /* 0x000fc400078e00ff */
[----:B------:R-:W-:Y:S01]  /*04a0*/  @P4 IMAD.MOV.U32 R11, RZ, RZ, RZ ;  /* 0x000000ffff0b4224 */ /* 0x000fe200078e00ff */
[----:B------:R-:W-:Y:S01]  /*04b0*/  @!UP0 UMOV UR6, 0x400 ;  /* 0x0000040000068882 */ /* 0x000fe20000000000 */
[----:B------:R-:W-:-:S04]  /*04c0*/  @!UP0 UIADD3 UR4, -UR4, 0x100000, URZ ;  /* 0x0010000004048890 */ /* 0x000fc8000fffe13f */
[----:B------:R-:W-:Y:S02]  /*04d0*/  @!UP0 USHF.L.U32 UR5, UR4, 0xb, URZ ;  /* 0x0000000b04058899 */ /* 0x000fe4000800063f */
[----:B------:R-:W-:Y:S01]  /*04e0*/  @!UP0 USHF.L.U32 UR4, UR4, 0x1, URZ ;  /* 0x0000000104048899 */ /* 0x000fe2000800063f */
[----:B------:R-:W5:Y:S08]  /*04f0*/  @!P4 LDC R9, c[0x0][0xc] ;  /* 0x00000300ff09cb82 */ /* 0x000f700000000800 */
[----:B------:R-:W2:Y:S01]  /*0500*/  @!UP0 S2UR UR7, SR_CgaCtaId ;  /* 0x00000000000789c3 */ /* 0x000ea20000008800 */
[----:B0-----:R-:W-:-:S04]  /*0510*/  @P4 IMAD.MOV.U32 R4, RZ, RZ, R0 ;  /* 0x000000ffff044224 */ /* 0x001fc800078e0000 */
[----:B-1----:R-:W-:-:S04]  /*0520*/  @P4 IMAD.WIDE.U32 R6, R2, R7, R4 ;  /* 0x0000000702064225 */ /* 0x002fc800078e0004 */
[----:B------:R-:W-:Y:S02]  /*0530*/  @P4 IMAD.MOV.U32 R16, RZ, RZ, R6 ;  /* 0x000000ffff104224 */ /* 0x000fe400078e0006 */
[----:B------:R-:W-:Y:S02]  /*0540*/  @P4 IMAD.IADD R17, R7, 0x1, R11 ;  /* 0x0000000107114824 */ /* 0x000fe400078e020b */
[----:B-----5:R-:W-:-:S04]  /*0550*/  @!P4 IMAD.WIDE.U32 R4, R9, R0, R2 ;  /* 0x000000000904c225 */ /* 0x020fc800078e0002 */
[----:B------:R-:W-:Y:S02]  /*0560*/  @!P4 IMAD.MOV.U32 R16, RZ, RZ, R4 ;  /* 0x000000ffff10c224 */ /* 0x000fe400078e0004 */
[----:B------:R-:W-:Y:S01]  /*0570*/  @!P4 IMAD.MOV.U32 R17, RZ, RZ, R5 ;  /* 0x000000ffff11c224 */ /* 0x000fe200078e0005 */
[----:B--2---:R-:W-:Y:S02]  /*0580*/  @!UP0 ULEA UR6, UR7, UR6, 0x18 ;  /* 0x0000000607068291 */ /* 0x004fe4000f8ec03f */
[----:B------:R0:W-:Y:S01]  /*0590*/  STL [R1+0x74], R16 ;  /* 0x0000741001007387 */ /* 0x0001e20000100800 */
[----:B------:R-:W-:-:S03]  /*05a0*/  VOTEU.ALL UP0, P0 ;  /* 0x00000000003f7886 */ /* 0x000fc60000000000 */
[----:B------:R0:W-:Y:S04]  /*05b0*/  STL [R1+0x70], R17 ;  /* 0x0000701101007387 */ /* 0x0001e80000100800 */
[----:B------:R-:W1:Y:S02]  /*05c0*/  FENCE.VIEW.ASYNC.S ;  /* 0x00000000000073c6 */ /* 0x000e640000000000 */
[----:B-1----:R0:W3:Y:S01]  /*05d0*/  @!UP0 SYNCS.EXCH.64 URZ, [UR6+0x50], UR4 ;  /* 0x00005004063f85b2 */ /* 0x0020e20008000100 */
[----:B------:R0:W3:Y:S01]  /*05e0*/  @!UP1 SYNCS.EXCH.64 URZ, [UR6+0x58], UR4 ;  /* 0x00005804063f95b2 */ /* 0x0000e20008000100 */
[----:B------:R-:W-:Y:S01]  /*05f0*/  NOP ;  /* 0x0000000000007918 */ /* 0x000fe20000000000 */
[----:B---34-:R-:W-:Y:S06]  /*0600*/  BAR.SYNC.DEFER_BLOCKING 0x0 ;  /* 0x0000000000007b1d */ /* 0x018fec0000010000 */
[----:B0-----:R-:W-:Y:S05]  /*0610*/  @!P1 BRA `(.L_x_3) ;  /* 0x000000e400809947 */ /* 0x001fea0003800000 */
[----:B------:R-:W-:-:S06]  /*0620*/  UISETP.GT.U32.AND UP0, UPT, UR10, 0x1, UPT ;  /* 0x000000010a00788c */ /* 0x000fcc000bf04070 */
[----:B------:R-:W-:-:S13]  /*0630*/  PLOP3.LUT P0, PT, PT, PT, UP0, 0x80, 0x0 ;  /* 0x000000000000781c */ /* 0x000fda0003f0f008 */
[----:B------:R-:W-:Y:S05]  /*0640*/  @P0 EXIT ;  /* 0x000000000000094d */ /* 0x000fea0003800000 */
[----:B------:R-:W-:Y:S01]  /*0650*/  IMAD.MOV.U32 R6, RZ, RZ, -0x1 ;  /* 0xffffffffff067424 */ /* 0x000fe200078e00ff */
[----:B------:R-:W-:Y:S01]  /*0660*/  ULDC.64 UR4, c[0x0][0x650] ;  /* 0x0001940000047ab9 */ /* 0x000fe20000000a00 */
[----:B------:R-:W-:Y:S01]  /*0670*/  IMAD.MOV.U32 R5, RZ, RZ, -0x1 ;  /* 0xffffffffff057424 */ /* 0x000fe200078e00ff */
[----:B------:R-:W-:Y:S01]  /*0680*/  ISETP.GE.U32.AND P0, PT, R16, UR4, PT ;  /* 0x0000000410007c0c */ /* 0x000fe2000bf06070 */
[----:B------:R-:W-:Y:S01]  /*0690*/  UMOV UR12, 0xffffffff ;  /* 0xffffffff000c7882 */ /* 0x000fe20000000000 */
[----:B------:R0:W-:Y:S01]  /*06a0*/  STL [R1+0x7c], R6 ;  /* 0x00007c0601007387 */ /* 0x0001e20000100800 */
[----:B------:R-:W-:Y:S02]  /*06b0*/  PRMT R4, RZ, 0x7610, R4 ;  /* 0x00007610ff047816 */ /* 0x000fe40000000004 */
[----:B------:R-:W-:Y:S01]  /*06c0*/  ISETP.GE.U32.AND.EX P0, PT, R17, UR5, PT, P0 ;  /* 0x0000000511007c0c */ /* 0x000fe2000bf06100 */
[----:B------:R0:W-:-:S12]  /*06d0*/  STL [R1+0x78], R5 ;  /* 0x0000780501007387 */ /* 0x0001d80000100800 */
[----:B0-----:R-:W-:Y:S05]  /*06e0*/  @P0 BRA `(.L_x_4) ;  /* 0x0000000400680947 */ /* 0x001fea0003800000 */
[----:B------:R-:W0:Y:S01]  /*06f0*/  LDC.64 R12, c[0x0][0x628] ;  /* 0x00018a00ff0c7b82 */ /* 0x000e220000000a00 */
[----:B------:R-:W-:Y:S02]  /*0700*/  IMAD.MOV.U32 R4, RZ, RZ, R16 ;  /* 0x000000ffff047224 */ /* 0x000fe400078e0010 */
[----:B------:R-:W-:-:S05]  /*0710*/  IMAD.MOV.U32 R5, RZ, RZ, R17 ;  /* 0x000000ffff057224 */ /* 0x000fca00078e0011 */
[----:B------:R-:W1:Y:S08]  /*0720*/  LDC R10, c[0x0][0x630] ;  /* 0x00018c00ff0a7b82 */ /* 0x000e700000000800 */
[----:B------:R-:W2:Y:S01]  /*0730*/  LDC.64 R14, c[0x0][0x620] ;  /* 0x00018800ff0e7b82 */ /* 0x000ea20000000a00 */
[----:B0-----:R-:W-:-:S04]  /*0740*/  ISETP.NE.U32.AND P0, PT, R12, RZ, PT ;  /* 0x000000ff0c00720c */ /* 0x001fc80003f05070 */
[----:B------:R-:W-:-:S13]  /*0750*/  ISETP.NE.AND.EX P0, PT, R13, RZ, PT, P0 ;  /* 0x000000ff0d00720c */ /* 0x000fda0003f05300 */
[----:B-12---:R-:W-:Y:S05]  /*0760*/  @!P0 BRA `(.L_x_5) ;  /* 0x0000000000288947 */ /* 0x006fea0003800000 */
[----:B------:R-:W0:Y:S02]  /*0770*/  LDC R9, c[0x0][0x634] ;  /* 0x00018d00ff097b82 */ /* 0x000e240000000800 */
[----:B0-----:R-:W-:-:S05]  /*0780*/  IADD3 R9, P0, R16, R9, RZ ;  /* 0x0000000910097210 */ /* 0x001fca0007f1e0ff */
[----:B------:R-:W-:-:S04]  /*0790*/  IMAD.X R11, RZ, RZ, R17, P0 ;  /* 0x000000ffff0b7224 */ /* 0x000fc800000e0611 */
[----:B------:R-:W-:-:S04]  /*07a0*/  IMAD.WIDE.U32 R4, R11, R12, RZ ;  /* 0x0000000c0b047225 */ /* 0x000fc800078e00ff */
[----:B------:R-:W-:-:S04]  /*07b0*/  IMAD.WIDE.U32 R6, P0, R9, R13, R4 ;  /* 0x0000000d09067225 */ /* 0x000fc80007800004 */
[----:B------:R-:W-:-:S04]  /*07c0*/  IMAD.WIDE.U32 R4, R9, R12, RZ ;  /* 0x0000000c09047225 */ /* 0x000fc800078e00ff */
[----:B------:R-:W-:Y:S01]  /*07d0*/  IMAD.X R9, RZ, RZ, RZ, P0 ;  /* 0x000000ffff097224 */ /* 0x000fe200000e06ff */
[----:B------:R-:W-:Y:S01]  /*07e0*/  IADD3 RZ, P0, R5, R6, RZ ;  /* 0x0000000605ff7210 */ /* 0x000fe20007f1e0ff */
[----:B------:R-:W-:-:S04]  /*07f0*/  IMAD.MOV.U32 R8, RZ, RZ, R7 ;  /* 0x000000ffff087224 */ /* 0x000fc800078e0007 */
[----:B------:R-:W-:-:S08]  /*0800*/  IMAD.WIDE.U32.X R4, R11, R13, R8, P0 ;  /* 0x0000000d0b047225 */ /* 0x000fd000000e0408 */
.L_x_5:
[-CC-:B------:R-:W-:Y:S01]  /*0810*/  SHF.R.U64 R24, R4, R10.reuse, R5.reuse ;  /* 0x0000000a04187219 */ /* 0x180fe20000001205 */
[----:B------:R-:W0:Y:S01]  /*0820*/  LDC R8, c[0x0][0x618] ;  /* 0x00018600ff087b82 */ /* 0x000e220000000800 */
[----:B------:R-:W-:Y:S01]  /*0830*/  SHF.R.U32.HI R4, RZ, R10, R5 ;  /* 0x0000000aff047219 */ /* 0x000fe20000011605 */
[----:B------:R-:W-:Y:S01]  /*0840*/  ULDC UR4, c[0x0][0x150] ;  /* 0x0000540000047ab9 */ /* 0x000fe20000000800 */
[----:B------:R-:W-:Y:S01]  /*0850*/  IADD3 R9, P0, RZ, -R24, RZ ;  /* 0x80000018ff097210 */ /* 0x000fe20007f1e0ff */
[----:B------:R-:W-:Y:S01]  /*0860*/  IMAD.MOV.U32 R5, RZ, RZ, R17 ;  /* 0x000000ffff057224 */ /* 0x000fe200078e0011 */
[----:B------:R-:W-:-:S03]  /*0870*/  I2FP.F32.U32 R3, R2 ;  /* 0x0000000200037245 */ /* 0x000fc60000201000 */
[----:B------:R-:W1:Y:S01]  /*0880*/  LDC.64 R18, c[0x0][0x640] ;  /* 0x00019000ff127b82 */ /* 0x000e620000000a00 */
[----:B------:R-:W-:Y:S02]  /*0890*/  IMAD.X R11, RZ, RZ, ~R4, P0 ;  /* 0x000000ffff0b7224 */ /* 0x000fe400000e0e04 */
[----:B------:R-:W-:Y:S01]  /*08a0*/  FMUL R3, R3, UR4 ;  /* 0x0000000403037c20 */ /* 0x000fe20008400000 */
[----:B------:R-:W-:Y:S01]  /*08b0*/  IMAD.MOV.U32 R4, RZ, RZ, R16 ;  /* 0x000000ffff047224 */ /* 0x000fe200078e0010 */
[----:B------:R-:W-:Y:S01]  /*08c0*/  ULDC UR4, c[0x0][0x154] ;  /* 0x0000550000047ab9 */ /* 0x000fe20000000800 */
[-C--:B------:R-:W-:Y:S02]  /*08d0*/  IMAD R6, R11, R14.reuse, RZ ;  /* 0x0000000e0b067224 */ /* 0x080fe400078e02ff */
[C---:B------:R-:W-:Y:S01]  /*08e0*/  IMAD.WIDE.U32 R4, R9.reuse, R14, R4 ;  /* 0x0000000e09047225 */ /* 0x040fe200078e0004 */
[----:B------:R-:W2:Y:S01]  /*08f0*/  LDC R10, c[0x0][0x608] ;  /* 0x00018200ff0a7b82 */ /* 0x000ea20000000800 */
[----:B------:R-:W3:Y:S02]  /*0900*/  F2I.U32.TRUNC.NTZ R3, R3 ;  /* 0x0000000300037305 */ /* 0x000ee4000020f000 */
[----:B------:R-:W-:-:S04]  /*0910*/  IMAD R9, R9, R15, R6 ;  /* 0x0000000f09097224 */ /* 0x000fc800078e0206 */
[----:B------:R-:W-:Y:S01]  /*0920*/  IMAD.IADD R5, R5, 0x1, R9 ;  /* 0x0000000105057824 */ /* 0x000fe200078e0209 */
[----:B------:R-:W4:Y:S01]  /*0930*/  LDC R7, c[0x0][0x144] ;  /* 0x00005100ff077b82 */ /* 0x000f220000000800 */
[----:B------:R-:W-:-:S03]  /*0940*/  IMAD.MOV.U32 R9, RZ, RZ, 0x1 ;  /* 0x00000001ff097424 */ /* 0x000fc600078e00ff */
[----:B0-----:R-:W-:Y:S02]  /*0950*/  SHF.R.U64 R12, R4, R8, R5 ;  /* 0x00000008040c7219 */ /* 0x001fe40000001205 */
[----:B------:R-:W-:Y:S02]  /*0960*/  I2FP.F32.U32 R4, R0 ;  /* 0x0000000000047245 */ /* 0x000fe40000201000 */
[----:B------:R-:W0:Y:S01]  /*0970*/  LDC R14, c[0x0][0x658] ;  /* 0x00019600ff0e7b82 */ /* 0x000e220000000800 */
[----:B-1----:R-:W-:Y:S01]  /*0980*/  ISETP.NE.U32.AND P0, PT, R18, RZ, PT ;  /* 0x000000ff1200720c */ /* 0x002fe20003f05070 */
[----:B---3--:R-:W-:Y:S02]  /*0990*/  IMAD.MOV R6, RZ, RZ, -R3 ;  /* 0x000000ffff067224 */ /* 0x008fe400078e0a03 */
[----:B------:R-:W-:Y:S01]  /*09a0*/  FMUL R4, R4, UR4 ;  /* 0x0000000404047c20 */ /* 0x000fe20008400000 */
[----:B------:R-:W-:Y:S01]  /*09b0*/  SHF.R.U32.HI R3, RZ, R8, R5 ;  /* 0x00000008ff037219 */ /* 0x000fe20000011605 */
[----:B------:R-:W-:Y:S01]  /*09c0*/  IMAD.MOV.U32 R5, RZ, RZ, -0x1 ;  /* 0xffffffffff057424 */ /* 0x000fe200078e00ff */
[----:B------:R-:W-:Y:S01]  /*09d0*/  ISETP.NE.AND.EX P0, PT, R19, RZ, PT, P0 ;  /* 0x000000ff1300720c */ /* 0x000fe20003f05300 */
[----:B------:R1:W3:Y:S01]  /*09e0*/  F2I.U32.TRUNC.NTZ R11, R4 ;  /* 0x00000004000b7305 */ /* 0x0002e2000020f000 */
[----:B------:R-:W1:Y:S01]  /*09f0*/  LDC R13, c[0x0][0x148] ;  /* 0x00005200ff0d7b82 */ /* 0x000e620000000800 */
[----:B--2---:R-:W-:-:S02]  /*0a00*/  SHF.R.U64 R23, R12, R10, R3 ;  /* 0x0000000a0c177219 */ /* 0x004fc40000001203 */
[----:B------:R-:W-:-:S05]  /*0a10*/  SHF.R.U32.HI R3, RZ, R10, R3 ;  /* 0x0000000aff037219 */ /* 0x000fca0000011603 */
[----:B------:R-:W2:Y:S01]  /*0a20*/  LDC R17, c[0x0][0x600] ;  /* 0x00018000ff117b82 */ /* 0x000ea20000000800 */
[----:B----4-:R-:W-:-:S07]  /*0a30*/  IMAD R8, R7, R6, R2 ;  /* 0x0000000607087224 */ /* 0x010fce00078e0202 */
[----:B------:R-:W4:Y:S01]  /*0a40*/  LDC R16, c[0x0][0x648] ;  /* 0x00019200ff107b82 */ /* 0x000f220000000800 */
[-C--:B0-----:R-:W-:Y:S02]  /*0a50*/  SHF.L.U32 R2, R5, R14.reuse, RZ ;  /* 0x0000000e05027219 */ /* 0x081fe400000006ff */
[--C-:B------:R-:W-:Y:S02]  /*0a60*/  SHF.R.U64 R22, R23, R14, R3.reuse ;  /* 0x0000000e17167219 */ /* 0x100fe40000001203 */
[----:B------:R-:W-:Y:S02]  /*0a70*/  LOP3.LUT R10, RZ, R2, RZ, 0x33, !PT ;  /* 0x00000002ff0a7212 */ /* 0x000fe400078e33ff */
[-C--:B------:R-:W-:Y:S01]  /*0a80*/  SHF.R.U32.HI R3, RZ, R14.reuse, R3 ;  /* 0x0000000eff037219 */ /* 0x080fe20000011603 */
[----:B------:R-:W0:Y:S01]  /*0a90*/  LDC R21, c[0x0][0x638] ;  /* 0x00018e00ff157b82 */ /* 0x000e220000000800 */
[----:B------:R-:W-:Y:S01]  /*0aa0*/  SHF.L.U32 R9, R9, R14, RZ ;  /* 0x0000000e09097219 */ /* 0x000fe200000006ff */
[----:B------:R-:W-:-:S06]  /*0ab0*/  IMAD.MOV.U32 R2, RZ, RZ, R22 ;  /* 0x000000ffff027224 */ /* 0x000fcc00078e0016 */
[----:B------:R-:W0:Y:S01]  /*0ac0*/  LDC R20, c[0x0][0x610] ;  /* 0x00018400ff147b82 */ /* 0x000e220000000800 */
[----:B-1-3--:R-:W-:Y:S05]  /*0ad0*/  @!P0 BRA `(.L_x_6) ;  /* 0x0000000000288947 */ /* 0x00afea0003800000 */
[----:B------:R-:W1:Y:S02]  /*0ae0*/  LDC R7, c[0x0][0x64c] ;  /* 0x00019300ff077b82 */ /* 0x000e640000000800 */
[----:B-1----:R-:W-:-:S05]  /*0af0*/  IADD3 R7, P0, R22, R7, RZ ;  /* 0x0000000716077210 */ /* 0x002fca0007f1e0ff */
        /* <DEDUP_REMOVED lines=8> */
.L_x_6:
[----:B----4-:R-:W-:Y:S01]  /*0b80*/  SHF.R.U64 R2, R2, R16, R3 ;  /* 0x0000001002027219 */ /* 0x010fe20000001203 */
[----:B--2---:R-:W-:Y:S01]  /*0b90*/  VIADD R3, R17, 0xffffffff ;  /* 0xffffffff11037836 */ /* 0x004fe20000000000 */
[----:B------:R-:W-:Y:S01]  /*0ba0*/  LOP3.LUT R10, R23, R10, RZ, 0xc0, !PT ;  /* 0x0000000a170a7212 */ /* 0x000fe200078ec0ff */
[----:B------:R-:W-:Y:S01]  /*0bb0*/  IMAD.MOV R11, RZ, RZ, -R11 ;  /* 0x000000ffff0b7224 */ /* 0x000fe200078e0a0b */
[----:B------:R-:W-:Y:S01]  /*0bc0*/  R2UR UR12, R24 ;  /* 0x00000000180c72ca */ /* 0x000fe200000e0000 */
[----:B------:R-:W-:Y:S01]  /*0bd0*/  IMAD.MOV R4, RZ, RZ, -R2 ;  /* 0x000000ffff047224 */ /* 0x000fe200078e0a02 */
[----:B------:R-:W-:Y:S01]  /*0be0*/  LOP3.LUT R3, R12, R3, RZ, 0xc0, !PT ;  /* 0x000000030c037212 */ /* 0x000fe200078ec0ff */
[----:B------:R-:W-:Y:S02]  /*0bf0*/  @P4 IMAD R8, R13, R11, R0 ;  /* 0x0000000b0d084224 */ /* 0x000fe400078e0200 */
[----:B------:R-:W-:Y:S02]  /*0c00*/  IMAD R9, R9, R2, R10 ;  /* 0x0000000209097224 */ /* 0x000fe400078e020a */
[----:B0-----:R-:W-:-:S02]  /*0c10*/  IMAD R0, R4, R21, R22 ;  /* 0x0000001504007224 */ /* 0x001fc400078e0216 */
[----:B------:R-:W-:Y:S02]  /*0c20*/  IMAD R8, R9, R20, R8 ;  /* 0x0000001409087224 */ /* 0x000fe400078e0208 */
[----:B------:R-:W-:Y:S02]  /*0c30*/  IMAD R3, R0, R17, R3 ;  /* 0x0000001100037224 */ /* 0x000fe400078e0203 */
[----:B------:R-:W-:-:S03]  /*0c40*/  IMAD.MOV.U32 R4, RZ, RZ, 0x1 ;  /* 0x00000001ff047424 */ /* 0x000fc600078e00ff */
[----:B------:R-:W-:Y:S02]  /*0c50*/  SEL R2, R3, R8, !P4 ;  /* 0x0000000803027207 */ /* 0x000fe40006000000 */
[----:B------:R-:W-:-:S03]  /*0c60*/  SEL R0, R8, R3, !P4 ;  /* 0x0000000308007207 */ /* 0x000fc60006000000 */
[----:B------:R0:W-:Y:S04]  /*0c70*/  STL [R1+0x78], R2 ;  /* 0x0000780201007387 */ /* 0x0001e80000100800 */
[----:B------:R0:W-:Y:S02]  /*0c80*/  STL [R1+0x7c], R0 ;  /* 0x00007c0001007387 */ /* 0x0001e40000100800 */
.L_x_4:
[----:B------:R-:W-:-:S08]  /*0c90*/  NOP ;  /* 0x0000000000007918 */ /* 0x000fd00000000000 */
[----:B------:R-:W1:Y:S02]  /*0ca0*/  USETMAXREG.TRY_ALLOC.CTAPOOL UP0, 0xe8 ;  /* 0x000000e8000079c8 */ /* 0x000e640008000600 */
[----:B-1----:R-:W-:-:S13]  /*0cb0*/  PLOP3.LUT P0, PT, PT, PT, UP0, 0x80, 0x0 ;  /* 0x000000000000781c */ /* 0x002fda0003f0f008 */
[----:B------:R-:W-:Y:S05]  /*0cc0*/  @!P0 BRA `(.L_x_4) ;  /* 0xfffffffc00f08947 */ /* 0x000fea000383ffff */
[----:B------:R-:W-:Y:S01]  /*0cd0*/  ULDC.64 UR4, c[0x0][0x598] ;  /* 0x0001660000047ab9 */ /* 0x000fe20000000a00 */
[----:B------:R-:W-:Y:S01]  /*0ce0*/  ULDC.64 UR14, c[0x0][0x208] ;  /* 0x00008200000e7ab9 */ /* 0x000fe20000000a00 */
[----:B------:R-:W-:-:S04]  /*0cf0*/  ISETP.NE.U32.AND P0, PT, RZ, UR4, PT ;  /* 0x00000004ff007c0c */ /* 0x000fc8000bf05070 */
[----:B------:R-:W-:-:S13]  /*0d00*/  ISETP.NE.AND.EX P0, PT, RZ, UR5, PT, P0 ;  /* 0x00000005ff007c0c */ /* 0x000fda000bf05300 */
[----:B------:R-:W-:Y:S05]  /*0d10*/  @!P0 BRA `(.L_x_7) ;  /* 0x0000000000208947 */ /* 0x000fea0003800000 */
[----:B0-----:R-:W0:Y:S02]  /*0d20*/  LDC.64 R2, c[0x0][0x598] ;  /* 0x00016600ff027b82 */ /* 0x001e240000000a00 */
[----:B0-----:R-:W2:Y:S02]  /*0d30*/  LDG.E.64 R2, desc[UR14][R2.64] ;  /* 0x0000000e02027981 */ /* 0x001ea4000c1e1b00 */
[----:B--2---:R-:W-:-:S04]  /*0d40*/  ISETP.NE.U32.AND P0, PT, R2, RZ, PT ;  /* 0x000000ff0200720c */ /* 0x004fc80003f05070 */
[----:B------:R-:W-:-:S13]  /*0d50*/  ISETP.NE.AND.EX P0, PT, R3, RZ, PT, P0 ;  /* 0x000000ff0300720c */ /* 0x000fda0003f05300 */
[----:B------:R-:W-:Y:S05]  /*0d60*/  @!P0 BRA `(.L_x_7) ;  /* 0x00000000000c8947 */ /* 0x000fea0003800000 */
[----:B------:R-:W2:Y:S02]  /*0d70*/  LD.E R2, desc[UR14][R2.64] ;  /* 0x0000000e02027980 */ /* 0x000ea4000c101900 */
[----:B--2---:R-:W-:Y:S01]  /*0d80*/  R2UR UR20, R2 ;  /* 0x00000000021472ca */ /* 0x004fe200000e0000 */
[----:B------:R-:W-:-:S14]  /*0d90*/  BRA `(.L_x_8) ;  /* 0x0000000000247947 */ /* 0x000fdc0003800000 */
.L_x_7:
[----:B------:R-:W-:Y:S02]  /*0da0*/  ULDC.64 UR4, c[0x0][0x588] ;  /* 0x0001620000047ab9 */ /* 0x000fe40000000a00 */
[----:B------:R-:W-:-:S04]  /*0db0*/  ISETP.NE.U32.AND P0, PT, RZ, UR4, PT ;  /* 0x00000004ff007c0c */ /* 0x000fc8000bf05070 */
[----:B------:R-:W-:-:S13]  /*0dc0*/  ISETP.NE.AND.EX P0, PT, RZ, UR5, PT, P0 ;  /* 0x00000005ff007c0c */ /* 0x000fda000bf05300 */
[----:B------:R-:W-:Y:S05]  /*0dd0*/  @!P0 BRA `(.L_x_9) ;  /* 0x0000000000108947 */ /* 0x000fea0003800000 */
[----:B0-----:R-:W0:Y:S02]  /*0de0*/  LDC.64 R2, c[0x0][0x588] ;  /* 0x00016200ff027b82 */ /* 0x001e240000000a00 */
[----:B0-----:R-:W2:Y:S02]  /*0df0*/  LDG.E R2, desc[UR14][R2.64] ;  /* 0x0000000e02027981 */ /* 0x001ea4000c1e1900 */
[----:B--2---:R-:W-:Y:S01]  /*0e00*/  R2UR UR20, R2 ;  /* 0x00000000021472ca */ /* 0x004fe200000e0000 */
[----:B------:R-:W-:-:S14]  /*0e10*/  BRA `(.L_x_8) ;  /* 0x0000000000047947 */ /* 0x000fdc0003800000 */
.L_x_9:
[----:B------:R-:W-:-:S05]  /*0e20*/  ULDC UR20, c[0x0][0x580] ;  /* 0x0001600000147ab9 */ /* 0x000fca0000000800 */
.L_x_8:
[----:B------:R-:W-:Y:S02]  /*0e30*/  ULDC.64 UR4, c[0x0][0x5a0] ;  /* 0x0001680000047ab9 */ /* 0x000fe40000000a00 */
        /* <DEDUP_REMOVED lines=11> */
.L_x_10:
        /* <DEDUP_REMOVED lines=8> */
.L_x_12:
[----:B------:R-:W-:-:S05]  /*0f70*/  ULDC UR21, c[0x0][0x584] ;  /* 0x0001610000157ab9 */ /* 0x000fca0000000800 */
.L_x_11:
[----:B------:R-:W-:-:S13]  /*0f80*/  LOP3.LUT P0, RZ, R4, 0xff, RZ, 0xc0, !PT ;  /* 0x000000ff04ff7812 */ /* 0x000fda000780c0ff */
[----:B------:R-:W-:Y:S05]  /*0f90*/  @!P0 EXIT ;  /* 0x000000000000894d */ /* 0x000fea0003800000 */
[----:B------:R-:W-:Y:S01]  /*0fa0*/  ULDC UR4, c[0x0][0x28c] ;  /* 0x0000a30000047ab9 */ /* 0x000fe20000000800 */
[----:B------:R-:W-:Y:S02]  /*0fb0*/  ULOP3.LUT UR22, UR13, 0x1, URZ, 0xfc, !UPT ;  /* 0x000000010d167892 */ /* 0x000fe4000f8efc3f */
[----:B------:R-:W-:-:S04]  /*0fc0*/  UIADD3 UR4, UR4, 0x7f, URZ ;  /* 0x0000007f04047890 */ /* 0x000fc8000fffe03f */
[----:B------:R-:W-:-:S04]  /*0fd0*/  USHF.R.S32.HI UR5, URZ, 0x1f, UR4 ;  /* 0x0000001f3f057899 */ /* 0x000fc80008011404 */
[----:B------:R-:W-:-:S03]  /*0fe0*/  ULEA.HI UR5, UR5, UR4, URZ, 0x7 ;  /* 0x0000000405057291 */ /* 0x000fc6000f8f383f */
[----:B------:R-:W-:Y:S01]  /*0ff0*/  UMOV UR4, URZ ;  /* 0x0000003f00047c82 */ /* 0x000fe20008000000 */
[----:B------:R-:W-:-:S03]  /*1000*/  USHF.R.S32.HI UR9, URZ, 0x7, UR5 ;  /* 0x000000073f097899 */ /* 0x000fc60008011405 */
[----:B------:R-:W-:-:S09]  /*1010*/  UMOV UR5, URZ ;  /* 0x0000003f00057c82 */ /* 0x000fd20008000000 */
.L_x_293:
[----:B0-----:R-:W0:Y:S01]  /*1020*/  S2R R0, SR_TID.X ;  /* 0x0000000000007919 */ /* 0x001e220000002100 */
[----:B-1----:R-:W1:Y:S01]  /*1030*/  S2UR UR18, SR_CgaCtaId ;  /* 0x00000000001279c3 */ /* 0x002e620000008800 */
[----:B------:R-:W-:Y:S01]  /*1040*/  UMOV UR17, 0x400 ;  /* 0x0000040000117882 */ /* 0x000fe20000000000 */
[----:B------:R-:W-:Y:S01]  /*1050*/  UMOV UR6, URZ ;  /* 0x0000003f00067c82 */ /* 0x000fe20008000000 */
[----:B------:R-:W-:Y:S01]  /*1060*/  STL [R1+0x6c], RZ ;  /* 0x00006cff01007387 */ /* 0x000fe20000100800 */
[----:B------:R-:W-:Y:S01]  /*1070*/  UMOV UR7, URZ ;  /* 0x0000003f00077c82 */ /* 0x000fe20008000000 */
[----:B------:R-:W-:Y:S01]  /*1080*/  UMOV UR8, URZ ;  /* 0x0000003f00087c82 */ /* 0x000fe20008000000 */
[----:B------:R-:W-:Y:S01]  /*1090*/  UMOV UR23, UR5 ;  /* 0x0000000500177c82 */ /* 0x000fe20008000000 */
[----:B------:R-:W-:Y:S01]  /*10a0*/  STL [R1+0x68], RZ ;  /* 0x000068ff01007387 */ /* 0x000fe20000100800 */
[----:B--2---:R-:W2:Y:S01]  /*10b0*/  LDC R2, c[0x0][0x28c] ;  /* 0x0000a300ff027b82 */ /* 0x004ea20000000800 */
[----:B------:R-:W-:Y:S01]  /*10c0*/  UMOV UR24, UR4 ;  /* 0x0000000400187c82 */ /* 0x000fe20008000000 */
[----:B------:R-:W-:Y:S01]  /*10d0*/  CS2R R4, SRZ ;  /* 0x0000000000047805 */ /* 0x000fe2000001ff00 */
[----:B------:R-:W-:Y:S01]  /*10e0*/  STL [R1+0x64], RZ ;  /* 0x000064ff01007387 */ /* 0x000fe20000100800 */
[----:B------:R-:W-:-:S02]  /*10f0*/  CS2R R6, SRZ ;  /* 0x0000000000067805 */ /* 0x000fc4000001ff00 */
[----:B------:R-:W-:Y:S02]  /*1100*/  CS2R R8, SRZ ;  /* 0x0000000000087805 */ /* 0x000fe4000001ff00 */
[----:B------:R-:W-:Y:S01]  /*1110*/  CS2R R10, SRZ ;  /* 0x00000000000a7805 */ /* 0x000fe2000001ff00 */
[----:B------:R-:W-:Y:S01]  /*1120*/  STL [R1+0x60], RZ ;  /* 0x000060ff01007387 */ /* 0x000fe20000100800 */
[----:B------:R-:W-:Y:S02]  /*1130*/  CS2R R12, SRZ ;  /* 0x00000000000c7805 */ /* 0x000fe4000001ff00 */
[----:B------:R-:W-:Y:S02]  /*1140*/  CS2R R14, SRZ ;  /* 0x00000000000e7805 */ /* 0x000fe4000001ff00 */
        /* <DEDUP_REMOVED lines=12> */
[----:B------:R-:W-:Y:S02]  /*1210*/  CS2R R162, SRZ ;  /* 0x0000000000a27805 */ /* 0x000fe4000001ff00 */
[----:B0-----:R-:W-:Y:S01]  /*1220*/  LOP3.LUT R0, R0, 0x80, RZ, 0xc0, !PT ;  /* 0x0000008000007812 */ /* 0x001fe200078ec0ff */
[----:B------:R-:W-:Y:S01]  /*1230*/  STL [R1+0x50], RZ ;  /* 0x000050ff01007387 */ /* 0x000fe20000100800 */
[----:B--2---:R-:W-:Y:S02]  /*1240*/  ISETP.GE.AND P0, PT, R2, 0x1, PT ;  /* 0x000000010200780c */ /* 0x004fe40003f06270 */
[----:B------:R-:W-:Y:S02]  /*1250*/  CS2R R2, SRZ ;  /* 0x0000000000027805 */ /* 0x000fe4000001ff00 */
[----:B------:R-:W-:Y:S01]  /*1260*/  SHF.R.U32.HI R0, RZ, 0x7, R0 ;  /* 0x00000007ff007819 */ /* 0x000fe20000011600 */
        /* <DEDUP_REMOVED lines=8> */
[----:B------:R-:W0:Y:S01]  /*12f0*/  SHFL.IDX PT, R0, R0, RZ, 0x1f ;  /* 0x00001fff00007589 */ /* 0x000e2200000e0000 */
[----:B------:R-:W-:-:S02]  /*1300*/  CS2R R176, SRZ ;  /* 0x0000000000b07805 */ /* 0x000fc4000001ff00 */
[----:B------:R-:W-:Y:S02]  /*1310*/  CS2R R178, SRZ ;  /* 0x0000000000b27805 */ /* 0x000fe4000001ff00 */
[----:B------:R-:W-:Y:S01]  /*1320*/  CS2R R180, SRZ ;  /* 0x0000000000b47805 */ /* 0x000fe2000001ff00 */
[----:B------:R2:W-:Y:S01]  /*1330*/  STL [R1+0x44], RZ ;  /* 0x000044ff01007387 */ /* 0x0005e20000100800 */
[----:B------:R-:W-:Y:S02]  /*1340*/  CS2R R182, SRZ ;  /* 0x0000000000b67805 */ /* 0x000fe4000001ff00 */
[----:B------:R-:W-:Y:S02]  /*1350*/  CS2R R184, SRZ ;  /* 0x0000000000b87805 */ /* 0x000fe4000001ff00 */
[----:B------:R-:W-:Y:S01]  /*1360*/  CS2R R186, SRZ ;  /* 0x0000000000ba7805 */ /* 0x000fe2000001ff00 */
[----:B------:R2:W-:Y:S01]  /*1370*/  STL [R1+0x40], RZ ;  /* 0x000040ff01007387 */ /* 0x0005e20000100800 */
        /* <DEDUP_REMOVED lines=14> */
[----:B------:R-:W-:Y:S02]  /*1460*/  CS2R R210, SRZ ;  /* 0x0000000000d27805 */ /* 0x000fe4000001ff00 */
[----:B0-----:R-:W-:Y:S01]  /*1470*/  R2UR UR10, R0 ;  /* 0x00000000000a72ca */ /* 0x001fe200000e0000 */
[----:B------:R2:W-:Y:S01]  /*1480*/  STL [R1+0x30], RZ ;  /* 0x000030ff01007387 */ /* 0x0005e20000100800 */
[----:B------:R-:W-:Y:S01]  /*1490*/  IMAD.MOV.U32 R0, RZ, RZ, RZ ;  /* 0x000000ffff007224 */ /* 0x000fe200078e00ff */
[----:B------:R-:W-:-:S02]  /*14a0*/  CS2R R212, SRZ ;  /* 0x0000000000d47805 */ /* 0x000fc4000001ff00 */
[----:B------:R-:W-:Y:S01]  /*14b0*/  CS2R R214, SRZ ;  /* 0x0000000000d67805 */ /* 0x000fe2000001ff00 */
[----:B------:R2:W-:Y:S01]  /*14c0*/  STL [R1+0x2c], RZ ;  /* 0x00002cff01007387 */ /* 0x0005e20000100800 */
[----:B------:R-:W-:Y:S02]  /*14d0*/  CS2R R216, SRZ ;  /* 0x0000000000d87805 */ /* 0x000fe4000001ff00 */
[----:B------:R-:W-:Y:S02]  /*14e0*/  CS2R R218, SRZ ;  /* 0x0000000000da7805 */ /* 0x000fe4000001ff00 */
[----:B------:R-:W-:Y:S01]  /*14f0*/  CS2R R220, SRZ ;  /* 0x0000000000dc7805 */ /* 0x000fe2000001ff00 */
[----:B------:R2:W-:Y:S01]  /*1500*/  STL [R1+0x28], RZ ;  /* 0x000028ff01007387 */ /* 0x0005e20000100800 */
[----:B------:R-:W-:Y:S02]  /*1510*/  CS2R R222, SRZ ;  /* 0x0000000000de7805 */ /* 0x000fe4000001ff00 */
[----:B------:R-:W-:-:S02]  /*1520*/  CS2R R224, SRZ ;  /* 0x0000000000e07805 */ /* 0x000fc4000001ff00 */
[----:B------:R-:W-:Y:S01]  /*1530*/  CS2R R226, SRZ ;  /* 0x0000000000e27805 */ /* 0x000fe2000001ff00 */
[----:B------:R2:W-:Y:S01]  /*1540*/  STL [R1+0x24], RZ ;  /* 0x000024ff01007387 */ /* 0x0005e20000100800 */
[----:B------:R-:W-:Y:S01]  /*1550*/  ULEA.HI UR11, UR10, UR10, URZ, 0x1 ;  /* 0x0000000a0a0b7291 */ /* 0x000fe2000f8f083f */
[----:B------:R-:W-:Y:S01]  /*1560*/  IMAD.MOV.U32 R228, RZ, RZ, RZ ;  /* 0x000000ffffe47224 */ /* 0x000fe200078e00ff */
[----:B------:R-:W-:Y:S01]  /*1570*/  CS2R R88, SRZ ;  /* 0x0000000000587805 */ /* 0x000fe2000001ff00 */
[----:B------:R2:W-:Y:S01]  /*1580*/  STL [R1+0x20], RZ ;  /* 0x000020ff01007387 */ /* 0x0005e20000100800 */
[----:B------:R-:W-:Y:S01]  /*1590*/  ULOP3.LUT UR16, UR11, 0x7fffe, URZ, 0xc0, !UPT ;  /* 0x0007fffe0b107892 */ /* 0x000fe2000f8ec03f */
[----:B------:R-:W-:Y:S01]  /*15a0*/  CS2R R90, SRZ ;  /* 0x00000000005a7805 */ /* 0x000fe2000001ff00 */
[----:B-1----:R-:W-:Y:S01]  /*15b0*/  ULEA UR11, UR18, UR17, 0x18 ;  /* 0x00000011120b7291 */ /* 0x002fe2000f8ec03f */
[----:B------:R2:W-:Y:S01]  /*15c0*/  STL [R1+0x1c], RZ ;  /* 0x00001cff01007387 */ /* 0x0005e20000100800 */
[----:B------:R-:W-:Y:S01]  /*15d0*/  UIADD3 UR16, UR10, -UR16, URZ ;  /* 0x800000100a107290 */ /* 0x000fe2000fffe03f */
[----:B------:R-:W-:-:S02]  /*15e0*/  CS2R R92, SRZ ;  /* 0x00000000005c7805 */ /* 0x000fc4000001ff00 */
[----:B------:R-:W-:Y:S01]  /*15f0*/  CS2R R94, SRZ ;  /* 0x00000000005e7805 */ /* 0x000fe2000001ff00 */
[----:B------:R2:W-:Y:S01]  /*1600*/  STL [R1+0x18], RZ ;  /* 0x000018ff01007387 */ /* 0x0005e20000100800 */
[----:B------:R-:W-:Y:S01]  /*1610*/  ULEA UR16, UR16, UR11, 0xd ;  /* 0x0000000b10107291 */ /* 0x000fe2000f8e683f */
[----:B------:R-:W-:Y:S02]  /*1620*/  CS2R R96, SRZ ;  /* 0x0000000000607805 */ /* 0x000fe4000001ff00 */
[----:B------:R-:W-:Y:S01]  /*1630*/  CS2R R98, SRZ ;  /* 0x0000000000627805 */ /* 0x000fe2000001ff00 */
[----:B------:R2:W-:Y:S01]  /*1640*/  STL [R1+0x14], RZ ;  /* 0x000014ff01007387 */ /* 0x0005e20000100800 */
[----:B------:R-:W-:Y:S01]  /*1650*/  UIADD3 UR16, UR16, 0x100, URZ ;  /* 0x0000010010107890 */ /* 0x000fe2000fffe03f */
[----:B------:R-:W-:Y:S02]  /*1660*/  CS2R R100, SRZ ;  /* 0x0000000000647805 */ /* 0x000fe4000001ff00 */
[----:B------:R-:W-:Y:S01]  /*1670*/  CS2R R102, SRZ ;  /* 0x0000000000667805 */ /* 0x000fe2000001ff00 */
[----:B------:R2:W-:Y:S01]  /*1680*/  STL [R1+0x10], RZ ;  /* 0x000010ff01007387 */ /* 0x0005e20000100800 */
[----:B------:R-:W-:Y:S01]  /*1690*/  USHF.R.U32.HI UR10, URZ, 0x4, UR16 ;  /* 0x000000043f0a7899 */ /* 0x000fe20008011610 */
[----:B------:R-:W-:-:S02]  /*16a0*/  CS2R R104, SRZ ;  /* 0x0000000000687805 */ /* 0x000fc4000001ff00 */
[----:B------:R-:W-:Y:S01]  /*16b0*/  CS2R R106, SRZ ;  /* 0x00000000006a7805 */ /* 0x000fe2000001ff00 */
[----:B------:R2:W-:Y:S01]  /*16c0*/  STL [R1+0xc], RZ ;  /* 0x00000cff01007387 */ /* 0x0005e20000100800 */
[----:B------:R-:W-:Y:S01]  /*16d0*/  ULOP3.LUT UR10, UR10, 0x3fff, URZ, 0xc0, !UPT ;  /* 0x00003fff0a0a7892 */ /* 0x000fe2000f8ec03f */
        /* <DEDUP_REMOVED lines=10> */
[----:B------:R2:W-:Y:S01]  /*1780*/  STL [R1], RZ ;  /* 0x000000ff01007387 */ /* 0x0005e20000100800 */
[----:B------:R-:W-:Y:S02]  /*1790*/  CS2R R124, SRZ ;  /* 0x00000000007c7805 */ /* 0x000fe4000001ff00 */
[----:B------:R-:W-:Y:S02]  /*17a0*/  CS2R R126, SRZ ;  /* 0x00000000007e7805 */ /* 0x000fe4000001ff00 */
[----:B------:R-:W-:Y:S02]  /*17b0*/  CS2R R128, SRZ ;  /* 0x0000000000807805 */ /* 0x000fe4000001ff00 */
[----:B------:R-:W-:-:S02]  /*17c0*/  CS2R R130, SRZ ;  /* 0x0000000000827805 */ /* 0x000fc4000001ff00 */
[----:B------:R-:W-:Y:S02]  /*17d0*/  CS2R R132, SRZ ;  /* 0x0000000000847805 */ /* 0x000fe4000001ff00 */
[----:B------:R-:W-:Y:S02]  /*17e0*/  CS2R R134, SRZ ;  /* 0x0000000000867805 */ /* 0x000fe4000001ff00 */
        /* <DEDUP_REMOVED lines=9> */
[----:B---34-:R-:W-:-:S02]  /*1880*/  CS2R R26, SRZ ;  /* 0x00000000001a7805 */ /* 0x018fc4000001ff00 */
        /* <DEDUP_REMOVED lines=29> */
[----:B------:R-:W-:Y:S01]  /*1a60*/  CS2R R86, SRZ ;  /* 0x0000000000567805 */ /* 0x000fe2000001ff00 */
[----:B--2---:R-:W-:Y:S06]  /*1a70*/  @!P0 BRA `(.L_x_13) ;  /* 0x0000001000c08947 */ /* 0x004fec0003800000 */
[----:B------:R-:W-:-:S06]  /*1a80*/  UISETP.NE.AND UP0, UPT, UR22, 0x3, UPT ;  /* 0x000000031600788c */ /* 0x000fcc000bf05270 */
[----:B------:R-:W-:-:S13]  /*1a90*/  PLOP3.LUT P1, PT, PT, PT, UP0, 0x80, 0x0 ;  /* 0x000000000000781c */ /* 0x000fda0003f2f008 */
[----:B------:R-:W-:Y:S05]  /*1aa0*/  @!P1 BRA `(.L_x_14) ;  /* 0x0000000000049947 */ /* 0x000fea0003800000 */
[----:B------:R-:W-:Y:S01]  /*1ab0*/  BPT.TRAP 0x1 ;  /* 0x000000040000795c */ /* 0x000fe20000300000 */
.L_x_14:
[----:B------:R-:W-:Y:S01]  /*1ac0*/  ULEA UR6, UR5, UR11, 0x3 ;  /* 0x0000000b05067291 */ /* 0x000fe2000f8e183f */
[----:B------:R-:W-:-:S05]  /*1ad0*/  IMAD.U32 R0, RZ, RZ, UR4 ;  /* 0x00000004ff007e24 */ /* 0x000fca000f8e00ff */
[----:B------:R-:W-:-:S04]  /*1ae0*/  SHF.L.U32 R0, R0, 0x1f, RZ ;  /* 0x0000001f00007819 */ /* 0x000fc800000006ff */
[----:B------:R0:W1:Y:S01]  /*1af0*/  SYNCS.PHASECHK.TRANS64.TRYWAIT P0, [UR6], R0 ;  /* 0x00000000ff0075a7 */ /* 0x0000620008000146 */
[----:B------:R-:W-:Y:S05]  /*1b00*/  @!P1 BRA `(.L_x_15) ;  /* 0x0000000000049947 */ /* 0x000fea0003800000 */
[----:B------:R-:W-:Y:S01]  /*1b10*/  BPT.TRAP 0x1 ;  /* 0x000000040000795c */ /* 0x000fe20000300000 */
.L_x_15:
[----:B-1----:R-:W-:Y:S05]  /*1b20*/  @P0 BRA `(.L_x_16) ;  /* 0x0000000000080947 */ /* 0x002fea0003800000 */
[----:B------:R-:W1:Y:S02]  /*1b30*/  SYNCS.PHASECHK.TRANS64.TRYWAIT P0, [UR6], R0 ;  /* 0x00000000ff0075a7 */ /* 0x000e640008000146 */
[----:B-1----:R-:W-:Y:S05]  /*1b40*/  @!P0 BRA `(.L_x_17) ;  /* 0x000000e400f08947 */ /* 0x002fea0003800000 */
.L_x_16:
[----:B------:R-:W-:Y:S01]  /*1b50*/  UIADD3 UR6, UR11, 0x20100, URZ ;  /* 0x000201000b067890 */ /* 0x000fe2000fffe03f */
[----:B------:R-:W-:Y:S01]  /*1b60*/  WARPGROUP.ARRIVE ;  /* 0x00000000000079c5 */ /* 0x000fe20000000000 */
[----:B------:R-:W-:Y:S01]  /*1b70*/  ULOP3.LUT UR7, UR10, 0x10000, URZ, 0xfc, !UPT ;  /* 0x000100000a077892 */ /* 0x000fe2000f8efc3f */
[----:B------:R2:W-:Y:S01]  /*1b80*/  STL [R1+0x6c], RZ ;  /* 0x00006cff01007387 */ /* 0x0005e20000100800 */
[----:B------:R-:W-:Y:S01]  /*1b90*/  USHF.R.U32.HI UR6, URZ, 0x4, UR6 ;  /* 0x000000043f067899 */ /* 0x000fe20008011606 */
[----:B01----:R-:W-:Y:S01]  /*1ba0*/  IMAD.MOV.U32 R0, RZ, RZ, RZ ;  /* 0x000000ffff007224 */ /* 0x003fe200078e00ff */
[----:B------:R-:W-:Y:S01]  /*1bb0*/  ULEA UR7, UR5, UR7, 0xb ;  /* 0x0000000705077291 */ /* 0x000fe2000f8e583f */
[----:B------:R2:W-:Y:S01]  /*1bc0*/  STL [R1+0x68], RZ ;  /* 0x000068ff01007387 */ /* 0x0005e20000100800 */
[----:B------:R-:W-:Y:S01]  /*1bd0*/  ULOP3.LUT UR6, UR6, 0x3fff, URZ, 0xc0, !UPT ;  /* 0x00003fff06067892 */ /* 0x000fe2000f8ec03f */
[----:B------:R-:W-:Y:S01]  /*1be0*/  CS2R R2, SRZ ;  /* 0x0000000000027805 */ /* 0x000fe2000001ff00 */
[----:B------:R-:W-:Y:S01]  /*1bf0*/  UMOV UR17, 0x40000040 ;  /* 0x4000004000117882 */ /* 0x000fe20000000000 */
[----:B------:R-:W-:Y:S01]  /*1c00*/  UMOV UR19, 0x40000040 ;  /* 0x4000004000137882 */ /* 0x000fe20000000000 */
[----:B------:R-:W-:Y:S01]  /*1c10*/  ULOP3.LUT UR6, UR6, 0x10000, URZ, 0xfc, !UPT ;  /* 0x0001000006067892 */ /* 0x000fe2000f8efc3f */
[----:B------:R2:W-:Y:S01]  /*1c20*/  STL [R1+0x64], RZ ;  /* 0x000064ff01007387 */ /* 0x0005e20000100800 */
[----:B------:R-:W-:Y:S01]  /*1c30*/  UMOV UR16, UR7 ;  /* 0x0000000700107c82 */ /* 0x000fe20008000000 */
[----:B------:R-:W-:Y:S01]  /*1c40*/  CS2R R4, SRZ ;  /* 0x0000000000047805 */ /* 0x000fe2000001ff00 */
[----:B------:R-:W-:Y:S01]  /*1c50*/  ULEA UR8, UR5, UR6, 0xa ;  /* 0x0000000605087291 */ /* 0x000fe2000f8e503f */
[----:B------:R2:W-:Y:S01]  /*1c60*/  STL [R1+0x60], RZ ;  /* 0x000060ff01007387 */ /* 0x0005e20000100800 */
[----:B------:R-:W-:Y:S01]  /*1c70*/  CS2R R6, SRZ ;  /* 0x0000000000067805 */ /* 0x000fe2000001ff00 */
[----:B------:R-:W-:Y:S01]  /*1c80*/  UMOV UR6, 0x4 ;  /* 0x0000000400067882 */ /* 0x000fe20000000000 */
[----:B------:R-:W-:Y:S01]  /*1c90*/  CS2R R8, SRZ ;  /* 0x0000000000087805 */ /* 0x000fe2000001ff00 */
[----:B------:R2:W-:Y:S01]  /*1ca0*/  STL [R1+0x5c], RZ ;  /* 0x00005cff01007387 */ /* 0x0005e20000100800 */
[----:B------:R-:W-:Y:S01]  /*1cb0*/  CS2R R10, SRZ ;  /* 0x00000000000a7805 */ /* 0x000fe2000001ff00 */
[----:B------:R-:W-:Y:S01]  /*1cc0*/  UMOV UR18, UR8 ;  /* 0x0000000800127c82 */ /* 0x000fe20008000000 */
[----:B------:R-:W-:Y:S01]  /*1cd0*/  CS2R R12, SRZ ;  /* 0x00000000000c7805 */ /* 0x000fe2000001ff00 */
[----:B------:R-:W-:Y:S01]  /*1ce0*/  QGMMA.64x128x32.F32.E4M3.E5M2 R88, gdesc[UR16], RZ, !UPT ;  /* 0x01e00000105879f3 */ /* 0x000fe2000c7028ff */
[----:B------:R-:W-:Y:S01]  /*1cf0*/  UIADD3 UR16, UR7, 0x400, URZ ;  /* 0x0000040007107890 */ /* 0x000fe2000fffe03f */
[----:B------:R2:W-:Y:S01]  /*1d00*/  STL [R1+0x58], RZ ;  /* 0x000058ff01007387 */ /* 0x0005e20000100800 */
[----:B------:R-:W-:Y:S01]  /*1d10*/  UMOV UR17, 0x40000040 ;  /* 0x4000004000117882 */ /* 0x000fe20000000000 */
[----:B------:R-:W-:-:S02]  /*1d20*/  CS2R R14, SRZ ;  /* 0x00000000000e7805 */ /* 0x000fc4000001ff00 */
[----:B------:R-:W-:Y:S01]  /*1d30*/  CS2R R16, SRZ ;  /* 0x0000000000107805 */ /* 0x000fe2000001ff00 */
[----:B------:R2:W-:Y:S01]  /*1d40*/  STL [R1+0x54], RZ ;  /* 0x000054ff01007387 */ /* 0x0005e20000100800 */
[----:B------:R-:W-:Y:S02]  /*1d50*/  CS2R R18, SRZ ;  /* 0x0000000000127805 */ /* 0x000fe4000001ff00 */
[----:B------:R-:W-:Y:S02]  /*1d60*/  CS2R R20, SRZ ;  /* 0x0000000000147805 */ /* 0x000fe4000001ff00 */
[----:B------:R-:W-:Y:S01]  /*1d70*/  CS2R R22, SRZ ;  /* 0x0000000000167805 */ /* 0x000fe2000001ff00 */
[----:B------:R2:W-:Y:S01]  /*1d80*/  STL [R1+0x50], RZ ;  /* 0x000050ff01007387 */ /* 0x0005e20000100800 */
[----:B------:R-:W-:Y:S01]  /*1d90*/  CS2R R152, SRZ ;  /* 0x0000000000987805 */ /* 0x000fe2000001ff00 */
[----:B------:R-:W-:Y:S01]  /*1da0*/  QGMMA.64x128x32.F32.E4M3.E5M2 R24, gdesc[UR16], RZ, !UPT ;  /* 0x01e00000101879f3 */ /* 0x000fe2000c7028ff */
[----:B------:R-:W-:Y:S01]  /*1db0*/  UIADD3 UR16, UR7, 0x2, URZ ;  /* 0x0000000207107890 */ /* 0x000fe2000fffe03f */
[----:B------:R2:W-:Y:S01]  /*1dc0*/  STL [R1+0x4c], RZ ;  /* 0x00004cff01007387 */ /* 0x0005e20000100800 */
[----:B------:R-:W-:Y:S01]  /*1dd0*/  UIADD3 UR18, UR8, 0x2, URZ ;  /* 0x0000000208127890 */ /* 0x000fe2000fffe03f */
[----:B------:R-:W-:Y:S01]  /*1de0*/  CS2R R154, SRZ ;  /* 0x00000000009a7805 */ /* 0x000fe2000001ff00 */
[----:B------:R-:W-:Y:S01]  /*1df0*/  UMOV UR17, 0x40000040 ;  /* 0x4000004000117882 */ /* 0x000fe20000000000 */
[----:B------:R-:W-:Y:S01]  /*1e00*/  UMOV UR19, 0x40000040 ;  /* 0x4000004000137882 */ /* 0x000fe20000000000 */
        /* <DEDUP_REMOVED lines=49> */
[----:B------:R-:W-:-:S03]  /*2120*/  IMAD.MOV.U32 R228, RZ, RZ, RZ ;  /* 0x000000ffffe47224 */ /* 0x000fc600078e00ff */
[----:B------:R2:W-:Y:S04]  /*2130*/  STL [R1+0x14], RZ ;  /* 0x000014ff01007387 */ /* 0x0005e80000100800 */
[----:B------:R2:W-:Y:S04]  /*2140*/  STL [R1+0x10], RZ ;  /* 0x000010ff01007387 */ /* 0x0005e80000100800 */
[----:B------:R2:W-:Y:S04]  /*2150*/  STL [R1+0xc], RZ ;  /* 0x00000cff01007387 */ /* 0x0005e80000100800 */
[----:B------:R2:W-:Y:S04]  /*2160*/  STL [R1+0x8], RZ ;  /* 0x000008ff01007387 */ /* 0x0005e80000100800 */
[----:B------:R2:W-:Y:S04]  /*2170*/  STL [R1+0x4], RZ ;  /* 0x000004ff01007387 */ /* 0x0005e80000100800 */
[----:B------:R2:W-:Y:S01]  /*2180*/  STL [R1], RZ ;  /* 0x000000ff01007387 */ /* 0x0005e20000100800 */
[----:B------:R-:W-:Y:S01]  /*2190*/  QGMMA.64x128x32.F32.E4M3.E5M2 R88, gdesc[UR16], R88 ;  /* 0x01e00000105879f3 */ /* 0x000fe20008702858 */
[----:B------:R-:W-:Y:S01]  /*21a0*/  UIADD3 UR16, UR7, 0x402, URZ ;  /* 0x0000040207107890 */ /* 0x000fe2000fffe03f */
[----:B------:R-:W-:-:S10]  /*21b0*/  UMOV UR17, 0x40000040 ;  /* 0x4000004000117882 */ /* 0x000fd40000000000 */
[----:B------:R-:W-:Y:S01]  /*21c0*/  QGMMA.64x128x32.F32.E4M3.E5M2 R24, gdesc[UR16], R24 ;  /* 0x01e00000101879f3 */ /* 0x000fe20008702818 */
[----:B------:R-:W-:Y:S02]  /*21d0*/  UIADD3 UR16, UR7, 0x4, URZ ;  /* 0x0000000407107890 */ /* 0x000fe4000fffe03f */
[----:B------:R-:W-:Y:S01]  /*21e0*/  UIADD3 UR18, UR8, 0x4, URZ ;  /* 0x0000000408127890 */ /* 0x000fe2000fffe03f */
[----:B------:R-:W-:Y:S01]  /*21f0*/  UMOV UR17, 0x40000040 ;  /* 0x4000004000117882 */ /* 0x000fe20000000000 */
[----:B------:R-:W-:-:S07]  /*2200*/  UMOV UR19, 0x40000040 ;  /* 0x4000004000137882 */ /* 0x000fce0000000000 */
        /* <DEDUP_REMOVED lines=10> */
[----:B------:R-:W-:Y:S02]  /*22b0*/  UMOV UR17, 0x40000040 ;  /* 0x4000004000117882 */ /* 0x000fe40000000000 */
[----:B------:R-:W-:Y:S02]  /*22c0*/  ULDC UR7, c[0x0][0x50c] ;  /* 0x0001430000077ab9 */ /* 0x000fe40000000800 */
[----:B------:R-:W-:-:S04]  /*22d0*/  UISETP.NE.AND UP0, UPT, UR7, 0x4, UPT ;  /* 0x000000040700788c */ /* 0x000fc8000bf05270 */
[----:B------:R-:W-:Y:S02]  /*22e0*/  USEL UR7, URZ, 0x1, UP0 ;  /* 0x000000013f077887 */ /* 0x000fe40008000000 */
[----:B------:R-:W-:Y:S04]  /*22f0*/  QGMMA.64x128x32.F32.E4M3.E5M2 R24, gdesc[UR16], R24, gsb0 ;  /* 0x01e00000101879f3 */ /* 0x000fe80008002818 */
[----:B------:R-:W-:-:S13]  /*2300*/  ISETP.NE.AND P0, PT, RZ, UR7, PT ;  /* 0x00000007ff007c0c */ /* 0x000fda000bf05270 */
[----:B--2---:R-:W-:Y:S05]  /*2310*/  @!P0 BRA `(.L_x_18) ;  /* 0x0000000800808947 */ /* 0x004fea0003800000 */
[----:B------:R-:W-:Y:S02]  /*2320*/  WARPGROUP.DEPBAR.LE gsb0, 0x0 ;  /* 0x00008000000079c5 */ /* 0x000fe40000010000 */
[----:B------:R-:W-:-:S01]  /*2330*/  FADD R227, RZ, R89 ;  /* 0x00000059ffe37221 */ /* 0x000fc20000000000 */
[----:B------:R-:W-:Y:S01]  /*2340*/  FADD R228, RZ, R88 ;  /* 0x00000058ffe47221 */ /* 0x000fe20000000000 */
[----:B------:R-:W-:-:S01]  /*2350*/  FADD R226, RZ, R90 ;  /* 0x0000005affe27221 */ /* 0x000fc20000000000 */
[----:B------:R-:W-:Y:S01]  /*2360*/  FADD R225, RZ, R91 ;  /* 0x0000005bffe17221 */ /* 0x000fe20000000000 */
[----:B------:R-:W-:-:S01]  /*2370*/  FADD R224, RZ, R92 ;  /* 0x0000005cffe07221 */ /* 0x000fc20000000000 */
[----:B------:R0:W-:Y:S01]  /*2380*/  STL [R1+0x80], R227 ;  /* 0x000080e301007387 */ /* 0x0001e20000100800 */
[----:B------:R-:W-:-:S01]  /*2390*/  FADD R223, RZ, R93 ;  /* 0x0000005dffdf7221 */ /* 0x000fc20000000000 */
[----:B------:R-:W-:Y:S01]  /*23a0*/  FADD R222, RZ, R94 ;  /* 0x0000005effde7221 */ /* 0x000fe20000000000 */
[----:B------:R-:W-:-:S01]  /*23b0*/  FADD R221, RZ, R95 ;  /* 0x0000005fffdd7221 */ /* 0x000fc20000000000 */
[----:B------:R-:W-:Y:S01]  /*23c0*/  FADD R220, RZ, R96 ;  /* 0x00000060ffdc7221 */ /* 0x000fe20000000000 */
[----:B------:R-:W-:-:S01]  /*23d0*/  FADD R219, RZ, R97 ;  /* 0x00000061ffdb7221 */ /* 0x000fc20000000000 */
[----:B------:R-:W-:Y:S01]  /*23e0*/  FADD R218, RZ, R98 ;  /* 0x00000062ffda7221 */ /* 0x000fe20000000000 */
[----:B------:R-:W-:-:S01]  /*23f0*/  FADD R217, RZ, R99 ;  /* 0x00000063ffd97221 */ /* 0x000fc20000000000 */
[----:B------:R-:W-:Y:S01]  /*2400*/  FADD R216, RZ, R100 ;  /* 0x00000064ffd87221 */ /* 0x000fe20000000000 */
[----:B------:R-:W-:-:S01]  /*2410*/  FADD R215, RZ, R101 ;  /* 0x00000065ffd77221 */ /* 0x000fc20000000000 */
[----:B0-----:R-:W-:Y:S01]  /*2420*/  FADD R227, RZ, R60 ;  /* 0x0000003cffe37221 */ /* 0x001fe20000000000 */
[----:B------:R-:W-:-:S01]  /*2430*/  FADD R214, RZ, R102 ;  /* 0x00000066ffd67221 */ /* 0x000fc20000000000 */
[----:B------:R-:W-:Y:S01]  /*2440*/  FADD R213, RZ, R103 ;  /* 0x00000067ffd57221 */ /* 0x000fe20000000000 */
[----:B------:R-:W-:-:S01]  /*2450*/  FADD R212, RZ, R104 ;  /* 0x00000068ffd47221 */ /* 0x000fc20000000000 */
[----:B------:R-:W-:Y:S01]  /*2460*/  FADD R211, RZ, R105 ;  /* 0x00000069ffd37221 */ /* 0x000fe20000000000 */
[----:B------:R0:W-:Y:S01]  /*2470*/  STL [R1], R227 ;  /* 0x000000e301007387 */ /* 0x0001e20000100800 */
        /* <DEDUP_REMOVED lines=94> */
[----:B0-----:R-:W-:-:S05]  /*2a60*/  FADD R227, RZ, R67 ;  /* 0x00000043ffe37221 */ /* 0x001fca0000000000 */
[----:B------:R0:W-:Y:S02]  /*2a70*/  STL [R1+0x1c], R227 ;  /* 0x00001ce301007387 */ /* 0x0001e40000100800 */
        /* <DEDUP_REMOVED lines=39> */
[----:B------:R0:W-:Y:S04]  /*2cf0*/  STL [R1+0x6c], R227 ;  /* 0x00006ce301007387 */ /* 0x0001e80000100800 */
[----:B0-----:R0:W5:Y:S01]  /*2d00*/  LDL.LU R227, [R1+0x80] ;  /* 0x0000800001e37983 */ /* 0x0011620000300800 */
[----:B------:R-:W-:-:S05]  /*2d10*/  UMOV UR6, URZ ;  /* 0x0000003f00067c82 */ /* 0x000fca0008000000 */
.L_x_18:
[----:B------:R-:W-:Y:S01]  /*2d20*/  UIADD3 UR23, UR5, 0x1, URZ ;  /* 0x0000000105177890 */ /* 0x000fe2000fffe03f */
[----:B------:R-:W-:-:S03]  /*2d30*/  UMOV UR8, 0x1 ;  /* 0x0000000100087882 */ /* 0x000fc60000000000 */
[----:B------:R-:W-:-:S04]  /*2d40*/  UISETP.NE.AND UP0, UPT, UR23, 0x4, UPT ;  /* 0x000000041700788c */ /* 0x000fc8000bf05270 */
[----:B------:R-:W-:Y:S02]  /*2d50*/  USEL UR24, URZ, 0x1, UP0 ;  /* 0x000000013f187887 */ /* 0x000fe40008000000 */
[----:B------:R-:W-:Y:S02]  /*2d60*/  USEL UR23, UR23, URZ, UP0 ;  /* 0x0000003f17177287 */ /* 0x000fe40008000000 */
[----:B------:R-:W-:-:S12]  /*2d70*/  ULOP3.LUT UR24, UR4, UR24, URZ, 0x3c, !UPT ;  /* 0x0000001804187292 */ /* 0x000fd8000f8e3c3f */
.L_x_13:
[----:B------:R-:W-:-:S04]  /*2d80*/  UISETP.LT.AND UP0, UPT, UR9, 0x1, UPT ;  /* 0x000000010900788c */ /* 0x000fc8000bf01270 */
[----:B------:R-:W-:-:S04]  /*2d90*/  USEL UR16, UR9, 0x1, UP0 ;  /* 0x0000000109107887 */ /* 0x000fc80008000000 */
[----:B------:R-:W-:-:S04]  /*2da0*/  UIADD3 UR26, UR9, -UR16, URZ ;  /* 0x80000010091a7290 */ /* 0x000fc8000fffe03f */
[----:B------:R-:W-:-:S06]  /*2db0*/  UISETP.GE.AND UP0, UPT, UR26, 0x1, UPT ;  /* 0x000000011a00788c */ /* 0x000fcc000bf06270 */
[----:B------:R-:W-:-:S13]  /*2dc0*/  PLOP3.LUT P0, PT, PT, PT, UP0, 0x80, 0x0 ;  /* 0x000000000000781c */ /* 0x000fda0003f0f008 */
[----:B------:R-:W-:Y:S05]  /*2dd0*/  @!P0 BRA `(.L_x_19) ;  /* 0x0000001000dc8947 */ /* 0x000fea0003800000 */
[----:B------:R-:W-:Y:S01]  /*2de0*/  UMOV UR25, UR5 ;  /* 0x0000000500197c82 */ /* 0x000fe20008000000 */
[----:B------:R-:W-:-:S05]  /*2df0*/  ULDC UR27, c[0x0][0x50c] ;  /* 0x00014300001b7ab9 */ /* 0x000fca0000000800 */
.L_x_27:
[----:B------:R-:W-:-:S06]  /*2e00*/  UISETP.NE.AND UP0, UPT, UR22, 0x3, UPT ;  /* 0x000000031600788c */ /* 0x000fcc000bf05270 */
[----:B------:R-:W-:-:S13]  /*2e10*/  PLOP3.LUT P1, PT, PT, PT, UP0, 0x80, 0x0 ;  /* 0x000000000000781c */ /* 0x000fda0003f2f008 */
[----:B-1---5:R-:W-:Y:S05]  /*2e20*/  @!P1 BRA `(.L_x_20) ;  /* 0x0000000000049947 */ /* 0x022fea0003800000 */
[----:B------:R-:W-:Y:S01]  /*2e30*/  BPT.TRAP 0x1 ;  /* 0x000000040000795c */ /* 0x000fe20000300000 */
.L_x_20:
[----:B------:R-:W1:Y:S01]  /*2e40*/  S2UR UR16, SR_CgaCtaId ;  /* 0x00000000001079c3 */ /* 0x000e620000008800 */
[----:B------:R-:W-:Y:S01]  /*2e50*/  UMOV UR11, 0x400 ;  /* 0x00000400000b7882 */ /* 0x000fe20000000000 */
[----:B------:R-:W-:-:S05]  /*2e60*/  IMAD.U32 R229, RZ, RZ, UR24 ;  /* 0x00000018ffe57e24 */ /* 0x000fca000f8e00ff */
[----:B------:R-:W-:Y:S01]  /*2e70*/  SHF.L.U32 R229, R229, 0x1f, RZ ;  /* 0x0000001fe5e57819 */ /* 0x000fe200000006ff */
[----:B-1----:R-:W-:-:S04]  /*2e80*/  ULEA UR11, UR16, UR11, 0x18 ;  /* 0x0000000b100b7291 */ /* 0x002fc8000f8ec03f */
[----:B------:R-:W-:-:S09]  /*2e90*/  ULEA UR16, UR23, UR11, 0x3 ;  /* 0x0000000b17107291 */ /* 0x000fd2000f8e183f */
[----:B------:R1:W2:Y:S01]  /*2ea0*/  SYNCS.PHASECHK.TRANS64.TRYWAIT P0, [UR16], R229 ;  /* 0x000000e5ff0075a7 */ /* 0x0002a20008000150 */
[----:B------:R-:W-:Y:S05]  /*2eb0*/  @!P1 BRA `(.L_x_21) ;  /* 0x0000000000049947 */ /* 0x000fea0003800000 */
[----:B------:R-:W-:Y:S01]  /*2ec0*/  BPT.TRAP 0x1 ;  /* 0x000000040000795c */ /* 0x000fe20000300000 */
.L_x_21:
[----:B--2---:R-:W-:Y:S05]  /*2ed0*/  @P0 BRA `(.L_x_22) ;  /* 0x0000000000080947 */ /* 0x004fea0003800000 */
[----:B------:R-:W2:Y:S02]  /*2ee0*/  SYNCS.PHASECHK.TRANS64.TRYWAIT P0, [UR16], R229 ;  /* 0x000000e5ff0075a7 */ /* 0x000ea40008000150 */
[----:B--2---:R-:W-:Y:S05]  /*2ef0*/  @!P0 BRA `(.L_x_23) ;  /* 0x000000d4001c8947 */ /* 0x004fea0003800000 */
.L_x_22:
[----:B------:R-:W-:Y:S01]  /*2f00*/  UIADD3 UR16, UR11, 0x20100, URZ ;  /* 0x000201000b107890 */ /* 0x000fe2000fffe03f */
[----:B------:R-:W-:Y:S01]  /*2f10*/  WARPGROUP.ARRIVE ;  /* 0x00000000000079c5 */ /* 0x000fe20000000000 */
[----:B------:R-:W-:Y:S02]  /*2f20*/  UISETP.NE.AND UP0, UPT, UR7, URZ, UPT ;  /* 0x0000003f0700728c */ /* 0x000fe4000bf05270 */
[----:B------:R-:W-:Y:S02]  /*2f30*/  USHF.R.U32.HI UR16, URZ, 0x4, UR16 ;  /* 0x000000043f107899 */ /* 0x000fe40008011610 */
[----:B------:R-:W-:Y:S02]  /*2f40*/  USEL UR8, UR8, URZ, !UP0 ;  /* 0x0000003f08087287 */ /* 0x000fe4000c000000 */
[----:B------:R-:W-:Y:S02]  /*2f50*/  ULOP3.LUT UR16, UR16, 0x3fff, URZ, 0xc0, !UPT ;  /* 0x00003fff10107892 */ /* 0x000fe4000f8ec03f */
[----:B------:R-:W-:-:S02]  /*2f60*/  UISETP.NE.U32.AND UP0, UPT, UR8, URZ, UPT ;  /* 0x0000003f0800728c */ /* 0x000fc4000bf05070 */
[----:B------:R-:W-:Y:S02]  /*2f70*/  ULOP3.LUT UR7, UR10, 0x10000, URZ, 0xfc, !UPT ;  /* 0x000100000a077892 */ /* 0x000fe4000f8efc3f */
[----:B------:R-:W-:Y:S02]  /*2f80*/  ULOP3.LUT UR8, UR16, 0x10000, URZ, 0xfc, !UPT ;  /* 0x0001000010087892 */ /* 0x000fe4000f8efc3f */
[----:B------:R-:W-:Y:S02]  /*2f90*/  ULEA UR7, UR23, UR7, 0xb ;  /* 0x0000000717077291 */ /* 0x000fe4000f8e583f */
[----:B------:R-:W-:Y:S01]  /*2fa0*/  ULEA UR8, UR23, UR8, 0xa ;  /* 0x0000000817087291 */ /* 0x000fe2000f8e503f */
[----:B------:R-:W-:Y:S01]  /*2fb0*/  UMOV UR17, 0x40000040 ;  /* 0x4000004000117882 */ /* 0x000fe20000000000 */
[----:B------:R-:W-:Y:S01]  /*2fc0*/  UMOV UR19, 0x40000040 ;  /* 0x4000004000137882 */ /* 0x000fe20000000000 */
[----:B------:R-:W-:Y:S02]  /*2fd0*/  UIADD3 UR6, UR6, 0x4, URZ ;  /* 0x0000000406067890 */ /* 0x000fe4000fffe03f */
[----:B------:R-:W-:-:S02]  /*2fe0*/  UMOV UR16, UR7 ;  /* 0x0000000700107c82 */ /* 0x000fc40008000000 */
[----:B------:R-:W-:Y:S02]  /*2ff0*/  UMOV UR18, UR8 ;  /* 0x0000000800127c82 */ /* 0x000fe40008000000 */
[----:B------:R-:W-:Y:S01]  /*3000*/  QGMMA.64x128x32.F32.E4M3.E5M2 R88, gdesc[UR16], R88, UP0 ;  /* 0x01e00000105879f3 */ /* 0x000fe2000bf02858 */
[----:B------:R-:W-:Y:S01]  /*3010*/  UIADD3 UR16, UR7, 0x400, URZ ;  /* 0x0000040007107890 */ /* 0x000fe2000fffe03f */
[----:B------:R-:W-:-:S10]  /*3020*/  UMOV UR17, 0x40000040 ;  /* 0x4000004000117882 */ /* 0x000fd40000000000 */
[----:B------:R-:W-:Y:S01]  /*3030*/  QGMMA.64x128x32.F32.E4M3.E5M2 R24, gdesc[UR16], R24, UP0 ;  /* 0x01e00000101879f3 */ /* 0x000fe2000bf02818 */
[----:B------:R-:W-:Y:S02]  /*3040*/  UIADD3 UR16, UR7, 0x2, URZ ;  /* 0x0000000207107890 */ /* 0x000fe4000fffe03f */
[----:B------:R-:W-:Y:S01]  /*3050*/  UIADD3 UR18, UR8, 0x2, URZ ;  /* 0x0000000208127890 */ /* 0x000fe2000fffe03f */
[----:B------:R-:W-:Y:S01]  /*3060*/  UMOV UR17, 0x40000040 ;  /* 0x4000004000117882 */ /* 0x000fe20000000000 */
[----:B------:R-:W-:Y:S01]  /*3070*/  UMOV UR19, 0x40000040 ;  /* 0x4000004000137882 */ /* 0x000fe20000000000 */
[----:B------:R-:W-:-:S06]  /*3080*/  UISETP.NE.AND UP0, UPT, UR6, UR27, UPT ;  /* 0x0000001b0600728c */ /* 0x000fcc000bf05270 */
        /* <DEDUP_REMOVED lines=18> */
[----:B------:R-:W-:Y:S01]  /*31b0*/  UMOV UR17, 0x40000040 ;  /* 0x4000004000117882 */ /* 0x000fe20000000000 */
[----:B------:R-:W-:-:S06]  /*31c0*/  USEL UR7, URZ, 0x1, UP0 ;  /* 0x000000013f077887 */ /* 0x000fcc0008000000 */
[----:B------:R-:W-:-:S03]  /*31d0*/  ISETP.NE.AND P0, PT, RZ, UR7, PT ;  /* 0x00000007ff007c0c */ /* 0x000fc6000bf05270 */
[----:B------:R-:W-:Y:S03]  /*31e0*/  QGMMA.64x128x32.F32.E4M3.E5M2 R24, gdesc[UR16], R24, gsb0 ;  /* 0x01e00000101879f3 */ /* 0x000fe60008002818 */
[----:B------:R-:W-:-:S07]  /*31f0*/  WARPGROUP.DEPBAR.LE gsb0, 0x1 ;  /* 0x00008000000079c5 */ /* 0x000fce0000010100 */
[----:B------:R-:W-:Y:S05]  /*3200*/  @!P0 BRA `(.L_x_24) ;  /* 0x0000000c00708947 */ /* 0x000fea0003800000 */
[----:B------:R-:W-:Y:S02]  /*3210*/  WARPGROUP.DEPBAR.LE gsb0, 0x0 ;  /* 0x00008000000079c5 */ /* 0x000fe40000010000 */
[----:B-----5:R-:W-:-:S01]  /*3220*/  FADD R227, R89, R227 ;  /* 0x000000e359e37221 */ /* 0x020fc20000000000 */
[----:B------:R-:W-:Y:S01]  /*3230*/  FADD R226, R90, R226 ;  /* 0x000000e25ae27221 */ /* 0x000fe20000000000 */
[----:B------:R-:W-:-:S01]  /*3240*/  FADD R225, R91, R225 ;  /* 0x000000e15be17221 */ /* 0x000fc20000000000 */
[----:B------:R-:W-:Y:S01]  /*3250*/  FADD R224, R92, R224 ;  /* 0x000000e05ce07221 */ /* 0x000fe20000000000 */
[----:B------:R-:W-:-:S01]  /*3260*/  FADD R223, R93, R223 ;  /* 0x000000df5ddf7221 */ /* 0x000fc20000000000 */
[----:B------:R2:W-:Y:S01]  /*3270*/  STL [R1+0x80], R227 ;  /* 0x000080e301007387 */ /* 0x0005e20000100800 */
[----:B------:R-:W-:-:S01]  /*3280*/  FADD R222, R94, R222 ;  /* 0x000000de5ede7221 */ /* 0x000fc20000000000 */
[----:B------:R-:W-:Y:S01]  /*3290*/  FADD R221, R95, R221 ;  /* 0x000000dd5fdd7221 */ /* 0x000fe20000000000 */
[----:B------:R-:W-:-:S01]  /*32a0*/  FADD R220, R96, R220 ;  /* 0x000000dc60dc7221 */ /* 0x000fc20000000000 */
[----:B------:R-:W-:Y:S01]  /*32b0*/  FADD R219, R97, R219 ;  /* 0x000000db61db7221 */ /* 0x000fe20000000000 */
[----:B------:R-:W-:-:S01]  /*32c0*/  FADD R218, R98, R218 ;  /* 0x000000da62da7221 */ /* 0x000fc20000000000 */
[----:B------:R-:W-:Y:S01]  /*32d0*/  FADD R217, R99, R217 ;  /* 0x000000d963d97221 */ /* 0x000fe20000000000 */
[----:B------:R-:W-:-:S01]  /*32e0*/  FADD R216, R100, R216 ;  /* 0x000000d864d87221 */ /* 0x000fc20000000000 */
[----:B------:R-:W-:Y:S01]  /*32f0*/  FADD R215, R101, R215 ;  /* 0x000000d765d77221 */ /* 0x000fe20000000000 */
[----:B------:R-:W-:-:S01]  /*3300*/  FADD R214, R102, R214 ;  /* 0x000000d666d67221 */ /* 0x000fc20000000000 */
[----:B--2---:R-:W2:Y:S01]  /*3310*/  LDL.LU R227, [R1+0x28] ;  /* 0x0000280001e37983 */ /* 0x004ea20000300800 */
[----:B------:R-:W-:-:S01]  /*3320*/  FADD R213, R103, R213 ;  /* 0x000000d567d57221 */ /* 0x000fc20000000000 */
[----:B------:R-:W-:Y:S01]  /*3330*/  FADD R212, R104, R212 ;  /* 0x000000d468d47221 */ /* 0x000fe20000000000 */
[----:B------:R-:W-:-:S01]  /*3340*/  FADD R211, R105, R211 ;  /* 0x000000d369d37221 */ /* 0x000fc20000000000 */
[----:B------:R3:W-:Y:S01]  /*3350*/  STL [R1+0x84], R226 ;  /* 0x000084e201007387 */ /* 0x0007e20000100800 */
[----:B------:R-:W-:-:S03]  /*3360*/  FADD R228, R88, R228 ;  /* 0x000000e458e47221 */ /* 0x000fc60000000000 */
[----:B---3--:R-:W3:Y:S04]  /*3370*/  LDL.LU R226, [R1+0x24] ;  /* 0x0000240001e27983 */ /* 0x008ee80000300800 */
[----:B------:R4:W-:Y:S04]  /*3380*/  STL [R1+0x88], R225 ;  /* 0x000088e101007387 */ /* 0x0009e80000100800 */
[----:B----4-:R-:W4:Y:S04]  /*3390*/  LDL.LU R225, [R1+0x20] ;  /* 0x0000200001e17983 */ /* 0x010f280000300800 */
[----:B------:R0:W-:Y:S04]  /*33a0*/  STL [R1+0x8c], R224 ;  /* 0x00008ce001007387 */ /* 0x0001e80000100800 */
[----:B0-----:R-:W4:Y:S04]  /*33b0*/  LDL.LU R224, [R1+0x1c] ;  /* 0x00001c0001e07983 */ /* 0x001f280000300800 */
        /* <DEDUP_REMOVED lines=13> */
[----:B0-----:R-:W4:Y:S04]  /*3490*/  LDL.LU R217, [R1] ;  /* 0x0000000001d97983 */ /* 0x001f280000300800 */
[----:B------:R-:W-:Y:S04]  /*34a0*/  STL [R1+0xac], R216 ;  /* 0x0000acd801007387 */ /* 0x000fe80000100800 */
[----:B------:R-:W-:Y:S04]  /*34b0*/  STL [R1+0xb0], R215 ;  /* 0x0000b0d701007387 */ /* 0x000fe80000100800 */
[----:B------:R-:W-:Y:S04]  /*34c0*/  STL [R1+0xb4], R214 ;  /* 0x0000b4d601007387 */ /* 0x000fe80000100800 */
[----:B------:R-:W-:Y:S04]  /*34d0*/  STL [R1+0xb8], R213 ;  /* 0x0000b8d501007387 */ /* 0x000fe80000100800 */
[----:B------:R-:W-:Y:S04]  /*34e0*/  STL [R1+0xbc], R212 ;  /* 0x0000bcd401007387 */ /* 0x000fe80000100800 */
[----:B------:R0:W-:Y:S01]  /*34f0*/  STL [R1+0xc0], R211 ;  /* 0x0000c0d301007387 */ /* 0x0001e20000100800 */
[----:B--2---:R-:W-:-:S01]  /*3500*/  FADD R227, R70, R227 ;  /* 0x000000e346e37221 */ /* 0x004fc20000000000 */
[----:B---3--:R-:W-:Y:S01]  /*3510*/  FADD R226, R69, R226 ;  /* 0x000000e245e27221 */ /* 0x008fe20000000000 */
[----:B----4-:R-:W-:-:S01]  /*3520*/  FADD R225, R68, R225 ;  /* 0x000000e144e17221 */ /* 0x010fc20000000000 */
[----:B------:R-:W-:Y:S01]  /*3530*/  FADD R224, R67, R224 ;  /* 0x000000e043e07221 */ /* 0x000fe20000000000 */
[----:B------:R-:W-:-:S01]  /*3540*/  FADD R223, R66, R223 ;  /* 0x000000df42df7221 */ /* 0x000fc20000000000 */
[----:B------:R-:W-:Y:S01]  /*3550*/  FADD R222, R65, R222 ;  /* 0x000000de41de7221 */ /* 0x000fe20000000000 */
[----:B------:R-:W-:-:S01]  /*3560*/  FADD R221, R64, R221 ;  /* 0x000000dd40dd7221 */ /* 0x000fc20000000000 */
[----:B------:R-:W-:Y:S01]  /*3570*/  FADD R220, R63, R220 ;  /* 0x000000dc3fdc7221 */ /* 0x000fe20000000000 */
[----:B------:R-:W-:-:S01]  /*3580*/  FADD R219, R62, R219 ;  /* 0x000000db3edb7221 */ /* 0x000fc20000000000 */
[----:B------:R-:W-:Y:S01]  /*3590*/  FADD R218, R61, R218 ;  /* 0x000000da3dda7221 */ /* 0x000fe20000000000 */
[----:B------:R-:W-:-:S05]  /*35a0*/  FADD R217, R60, R217 ;  /* 0x000000d93cd97221 */ /* 0x000fca0000000000 */
[----:B------:R2:W-:Y:S04]  /*35b0*/  STL [R1], R217 ;  /* 0x000000d901007387 */ /* 0x0005e80000100800 */
[----:B------:R3:W-:Y:S04]  /*35c0*/  STL [R1+0x4], R218 ;  /* 0x000004da01007387 */ /* 0x0007e80000100800 */
[----:B------:R4:W-:Y:S04]  /*35d0*/  STL [R1+0x8], R219 ;  /* 0x000008db01007387 */ /* 0x0009e80000100800 */
[----:B------:R1:W-:Y:S04]  /*35e0*/  STL [R1+0xc], R220 ;  /* 0x00000cdc01007387 */ /* 0x0003e80000100800 */
[----:B------:R1:W-:Y:S04]  /*35f0*/  STL [R1+0x10], R221 ;  /* 0x000010dd01007387 */ /* 0x0003e80000100800 */
[----:B------:R1:W-:Y:S04]  /*3600*/  STL [R1+0x14], R222 ;  /* 0x000014de01007387 */ /* 0x0003e80000100800 */
[----:B------:R1:W-:Y:S04]  /*3610*/  STL [R1+0x18], R223 ;  /* 0x000018df01007387 */ /* 0x0003e80000100800 */
[----:B------:R1:W-:Y:S04]  /*3620*/  STL [R1+0x1c], R224 ;  /* 0x00001ce001007387 */ /* 0x0003e80000100800 */
[----:B0-----:R-:W4:Y:S04]  /*3630*/  LDL.LU R211, [R1+0x2c] ;  /* 0x00002c0001d37983 */ /* 0x001f280000300800 */
[----:B------:R0:W-:Y:S04]  /*3640*/  STL [R1+0x20], R225 ;  /* 0x000020e101007387 */ /* 0x0001e80000100800 */
[----:B------:R-:W4:Y:S04]  /*3650*/  LDL.LU R212, [R1+0x30] ;  /* 0x0000300001d47983 */ /* 0x000f280000300800 */
[----:B------:R0:W-:Y:S04]  /*3660*/  STL [R1+0x24], R226 ;  /* 0x000024e201007387 */ /* 0x0001e80000100800 */
[----:B------:R-:W4:Y:S04]  /*3670*/  LDL.LU R213, [R1+0x34] ;  /* 0x0000340001d57983 */ /* 0x000f280000300800 */
[----:B------:R0:W-:Y:S04]  /*3680*/  STL [R1+0x28], R227 ;  /* 0x000028e301007387 */ /* 0x0001e80000100800 */
[----:B------:R-:W4:Y:S04]  /*3690*/  LDL.LU R214, [R1+0x38] ;  /* 0x0000380001d67983 */ /* 0x000f280000300800 */
[----:B------:R-:W4:Y:S04]  /*36a0*/  LDL.LU R215, [R1+0x3c] ;  /* 0x00003c0001d77983 */ /* 0x000f280000300800 */
[----:B------:R-:W4:Y:S04]  /*36b0*/  LDL.LU R216, [R1+0x40] ;  /* 0x0000400001d87983 */ /* 0x000f280000300800 */
[----:B--2---:R-:W2:Y:S04]  /*36c0*/  LDL.LU R217, [R1+0x44] ;  /* 0x0000440001d97983 */ /* 0x004ea80000300800 */
[----:B---3--:R-:W3:Y:S04]  /*36d0*/  LDL.LU R218, [R1+0x48] ;  /* 0x0000480001da7983 */ /* 0x008ee80000300800 */
[----:B----4-:R-:W4:Y:S04]  /*36e0*/  LDL.LU R219, [R1+0x4c] ;  /* 0x00004c0001db7983 */ /* 0x010f280000300800 */
[----:B-1----:R-:W4:Y:S04]  /*36f0*/  LDL.LU R220, [R1+0x50] ;  /* 0x0000500001dc7983 */ /* 0x002f280000300800 */
[----:B------:R-:W4:Y:S04]  /*3700*/  LDL.LU R221, [R1+0x54] ;  /* 0x0000540001dd7983 */ /* 0x000f280000300800 */
[----:B------:R-:W4:Y:S04]  /*3710*/  LDL.LU R222, [R1+0x58] ;  /* 0x0000580001de7983 */ /* 0x000f280000300800 */
[----:B------:R-:W4:Y:S04]  /*3720*/  LDL.LU R223, [R1+0x5c] ;  /* 0x00005c0001df7983 */ /* 0x000f280000300800 */
[----:B------:R-:W4:Y:S04]  /*3730*/  LDL.LU R224, [R1+0x60] ;  /* 0x0000600001e07983 */ /* 0x000f280000300800 */
[----:B0-----:R-:W4:Y:S04]  /*3740*/  LDL.LU R225, [R1+0x64] ;  /* 0x0000640001e17983 */ /* 0x001f280000300800 */
[----:B------:R-:W4:Y:S04]  /*3750*/  LDL.LU R226, [R1+0x68] ;  /* 0x0000680001e27983 */ /* 0x000f280000300800 */
[----:B------:R-:W4:Y:S01]  /*3760*/  LDL.LU R227, [R1+0x6c] ;  /* 0x00006c0001e37983 */ /* 0x000f220000300800 */
[----:B------:R-:W-:-:S05]  /*3770*/  FADD R211, R71, R211 ;  /* 0x000000d347d37221 */ /* 0x000fca0000000000 */
[----:B------:R0:W-:Y:S01]  /*3780*/  STL [R1+0x2c], R211 ;  /* 0x00002cd301007387 */ /* 0x0001e20000100800 */
[----:B------:R-:W-:-:S03]  /*3790*/  FADD R212, R72, R212 ;  /* 0x000000d448d47221 */ /* 0x000fc60000000000 */
[----:B0-----:R0:W5:Y:S01]  /*37a0*/  LDL.LU R211, [R1+0xc0] ;  /* 0x0000c00001d37983 */ /* 0x0011620000300800 */
[----:B------:R-:W-:-:S03]  /*37b0*/  FADD R213, R73, R213 ;  /* 0x000000d549d57221 */ /* 0x000fc60000000000 */
[----:B------:R1:W-:Y:S01]  /*37c0*/  STL [R1+0x30], R212 ;  /* 0x000030d401007387 */ /* 0x0003e20000100800 */
[----:B------:R-:W-:-:S01]  /*37d0*/  FADD R214, R74, R214 ;  /* 0x000000d64ad67221 */ /* 0x000fc20000000000 */
[----:B------:R-:W-:Y:S02]  /*37e0*/  FADD R215, R75, R215 ;  /* 0x000000d74bd77221 */ /* 0x000fe40000000000 */
[----:B-1----:R0:W5:Y:S01]  /*37f0*/  LDL.LU R212, [R1+0xbc] ;  /* 0x0000bc0001d47983 */ /* 0x0021620000300800 */
[----:B------:R-:W-:-:S03]  /*3800*/  FADD R216, R76, R216 ;  /* 0x000000d84cd87221 */ /* 0x000fc60000000000 */
[----:B------:R1:W-:Y:S01]  /*3810*/  STL [R1+0x34], R213 ;  /* 0x000034d501007387 */ /* 0x0003e20000100800 */
[----:B--2---:R-:W-:-:S03]  /*3820*/  FADD R217, R77, R217 ;  /* 0x000000d94dd97221 */ /* 0x004fc60000000000 */
[----:B-1----:R0:W5:Y:S01]  /*3830*/  LDL.LU R213, [R1+0xb8] ;  /* 0x0000b80001d57983 */ /* 0x0021620000300800 */
[----:B---3--:R-:W-:-:S03]  /*3840*/  FADD R218, R78, R218 ;  /* 0x000000da4eda7221 */ /* 0x008fc60000000000 */
[----:B------:R1:W-:Y:S01]  /*3850*/  STL [R1+0x38], R214 ;  /* 0x000038d601007387 */ /* 0x0003e20000100800 */
[----:B----4-:R-:W-:-:S01]  /*3860*/  FADD R219, R79, R219 ;  /* 0x000000db4fdb7221 */ /* 0x010fc20000000000 */
[----:B------:R-:W-:Y:S02]  /*3870*/  FADD R220, R80, R220 ;  /* 0x000000dc50dc7221 */ /* 0x000fe40000000000 */
[----:B-1----:R0:W5:Y:S04]  /*3880*/  LDL.LU R214, [R1+0xb4] ;  /* 0x0000b40001d67983 */ /* 0x0021680000300800 */
[----:B------:R1:W-:Y:S01]  /*3890*/  STL [R1+0x3c], R215 ;  /* 0x00003cd701007387 */ /* 0x0003e20000100800 */
[----:B------:R-:W-:-:S01]  /*38a0*/  FADD R221, R81, R221 ;  /* 0x000000dd51dd7221 */ /* 0x000fc20000000000 */
[----:B------:R-:W-:-:S02]  /*38b0*/  FADD R222, R82, R222 ;  /* 0x000000de52de7221 */ /* 0x000fc40000000000 */
[----:B-1----:R0:W5:Y:S04]  /*38c0*/  LDL.LU R215, [R1+0xb0] ;  /* 0x0000b00001d77983 */ /* 0x0021680000300800 */
[----:B------:R1:W-:Y:S01]  /*38d0*/  STL [R1+0x40], R216 ;  /* 0x000040d801007387 */ /* 0x0003e20000100800 */
[----:B------:R-:W-:-:S03]  /*38e0*/  FADD R223, R83, R223 ;  /* 0x000000df53df7221 */ /* 0x000fc60000000000 */
        /* <DEDUP_REMOVED lines=13> */
[----:B------:R1:W-:Y:S04]  /*39c0*/  STL [R1+0x54], R221 ;  /* 0x000054dd01007387 */ /* 0x0003e80000100800 */
        /* <DEDUP_REMOVED lines=12> */
[----:B-1----:R0:W5:Y:S01]  /*3a90*/  LDL.LU R227, [R1+0x80] ;  /* 0x0000800001e37983 */ /* 0x0021620000300800 */
        /* <DEDUP_REMOVED lines=82> */
[----:B0-----:R-:W-:-:S06]  /*3fc0*/  UMOV UR6, URZ ;  /* 0x0000003f00067c82 */ /* 0x001fcc0008000000 */
.L_x_24:
[----:B------:R-:W-:Y:S05]  /*3fd0*/  @!P1 BRA `(.L_x_25) ;  /* 0x0000000000049947 */ /* 0x000fea0003800000 */
[----:B------:R-:W-:Y:S01]  /*3fe0*/  BPT.TRAP 0x1 ;  /* 0x000000040000795c */ /* 0x000fe20000300000 */
.L_x_25:
[----:B------:R-:W-:Y:S02]  /*3ff0*/  UISETP.GT.U32.AND UP0, UPT, UR13, 0x1, UPT ;  /* 0x000000010d00788c */ /* 0x000fe4000bf04070 */
[----:B------:R-:W-:-:S04]  /*4000*/  ULEA UR8, UR25, UR11, 0x3 ;  /* 0x0000000b19087291 */ /* 0x000fc8000f8e183f */
[----:B------:R-:W-:Y:S01]  /*4010*/  UIADD3 UR8, UR8, 0x20, URZ ;  /* 0x0000002008087890 */ /* 0x000fe2000fffe03f */
[----:B------:R-:W-:-:S03]  /*4020*/  PLOP3.LUT P0, PT, PT, PT, UP0, 0x80, 0x0 ;  /* 0x000000000000781c */ /* 0x000fc60003f0f008 */
[----:B------:R-:W-:-:S09]  /*4030*/  UPRMT UR8, URZ, 0x654, UR8 ;  /* 0x000006543f087896 */ /* 0x000fd20008000008 */
[----:B------:R-:W-:Y:S01]  /*4040*/  SYNCS.ARRIVE.TRANS64.RED.A1T0 RZ, [UR8], RZ ;  /* 0x000000ffffff79a7 */ /* 0x000fe20008100408 */
[----:B------:R-:W-:Y:S05]  /*4050*/  @P0 BRA `(.L_x_26) ;  /* 0x0000000000040947 */ /* 0x000fea0003800000 */
[----:B------:R-:W-:Y:S01]  /*4060*/  BPT.TRAP 0x1 ;  /* 0x000000040000795c */ /* 0x000fe20000300000 */
.L_x_26:
[----:B------:R-:W-:Y:S02]  /*4070*/  UISETP.GT.AND UP2, UPT, UR26, 0x1, UPT ;  /* 0x000000011a00788c */ /* 0x000fe4000bf44270 */
[----:B------:R-:W-:Y:S02]  /*4080*/  UIADD3 UR23, UR23, 0x1, URZ ;  /* 0x0000000117177890 */ /* 0x000fe4000fffe03f */
[----:B------:R-:W-:Y:S02]  /*4090*/  UIADD3 UR25, UR25, 0x1, URZ ;  /* 0x0000000119197890 */ /* 0x000fe4000fffe03f */
[----:B------:R-:W-:Y:S01]  /*40a0*/  PLOP3.LUT P0, PT, PT, PT, UP2, 0x80, 0x0 ;  /* 0x000000000000781c */ /* 0x000fe20003f0f028 */
[----:B------:R-:W-:Y:S02]  /*40b0*/  UISETP.NE.AND UP0, UPT, UR23, 0x4, UPT ;  /* 0x000000041700788c */ /* 0x000fe4000bf05270 */
[----:B------:R-:W-:Y:S02]  /*40c0*/  UIADD3 UR16, UR26, -0x1, URZ ;  /* 0xffffffff1a107890 */ /* 0x000fe4000fffe03f */
[----:B------:R-:W-:-:S02]  /*40d0*/  USEL UR8, URZ, 0x1, UP0 ;  /* 0x000000013f087887 */ /* 0x000fc40008000000 */
[----:B------:R-:W-:Y:S02]  /*40e0*/  UISETP.NE.AND UP1, UPT, UR25, 0x4, UPT ;  /* 0x000000041900788c */ /* 0x000fe4000bf25270 */
[----:B------:R-:W-:Y:S02]  /*40f0*/  ULOP3.LUT UR24, UR24, UR8, URZ, 0x3c, !UPT ;  /* 0x0000000818187292 */ /* 0x000fe4000f8e3c3f */
[----:B------:R-:W-:Y:S02]  /*4100*/  USEL UR23, UR23, URZ, UP0 ;  /* 0x0000003f17177287 */ /* 0x000fe40008000000 */
[----:B------:R-:W-:Y:S01]  /*4110*/  USEL UR25, UR25, URZ, UP1 ;  /* 0x0000003f19197287 */ /* 0x000fe20008800000 */
[----:B------:R-:W-:Y:S01]  /*4120*/  UMOV UR8, 0x1 ;  /* 0x0000000100087882 */ /* 0x000fe20000000000 */
[----:B------:R-:W-:Y:S01]  /*4130*/  UMOV UR26, UR16 ;  /* 0x00000010001a7c82 */ /* 0x000fe20008000000 */
[----:B------:R-:W-:Y:S09]  /*4140*/  @P0 BRA `(.L_x_27) ;  /* 0xffffffec002c0947 */ /* 0x000ff2000383ffff */
.L_x_19:
[----:B------:R-:W-:-:S04]  /*4150*/  UISETP.NE.AND UP0, UPT, UR6, URZ, UPT ;  /* 0x0000003f0600728c */ /* 0x000fc8000bf05270 */
[----:B------:R-:W-:-:S06]  /*4160*/  USEL UR6, URZ, 0x1, !UP0 ;  /* 0x000000013f067887 */ /* 0x000fcc000c000000 */
[----:B------:R-:W-:-:S13]  /*4170*/  ISETP.NE.AND P0, PT, RZ, UR6, PT ;  /* 0x00000006ff007c0c */ /* 0x000fda000bf05270 */
[----:B------:R-:W-:Y:S05]  /*4180*/  @!P0 BRA `(.L_x_28) ;  /* 0x0000000c00c48947 */ /* 0x000fea0003800000 */
[----:B------:R-:W-:Y:S02]  /*4190*/  WARPGROUP.DEPBAR.LE gsb0, 0x0 ;  /* 0x00008000000079c5 */ /* 0x000fe40000010000 */
[----:B-----5:R-:W-:Y:S01]  /*41a0*/  FADD R227, R89, R227 ;  /* 0x000000e359e37221 */ /* 0x020fe20000000000 */
[----:B------:R-:W-:-:S04]  /*41b0*/  FADD R228, R88, R228 ;  /* 0x000000e458e47221 */ /* 0x000fc80000000000 */
[----:B------:R2:W-:Y:S04]  /*41c0*/  STL [R1+0x80], R227 ;  /* 0x000080e301007387 */ /* 0x0005e80000100800 */
[----:B--2---:R-:W2:Y:S04]  /*41d0*/  LDL.LU R227, [R1+0x6c] ;  /* 0x00006c0001e37983 */ /* 0x004ea80000300800 */
[----:B--2---:R2:W-:Y:S04]  /*41e0*/  STL [R1+0x84], R227 ;  /* 0x000084e301007387 */ /* 0x0045e80000100800 */
        /* <DEDUP_REMOVED lines=52> */
[----:B--2---:R-:W2:Y:S01]  /*4530*/  LDL.LU R227, [R1] ;  /* 0x0000000001e37983 */ /* 0x004ea20000300800 */
[----:B------:R-:W-:Y:S01]  /*4540*/  FADD R226, R90, R226 ;  /* 0x000000e25ae27221 */ /* 0x000fe20000000000 */
        /* <DEDUP_REMOVED lines=97> */
[----:B--2---:R-:W-:-:S05]  /*4b60*/  FADD R227, R60, R227 ;  /* 0x000000e33ce37221 */ /* 0x004fca0000000000 */
[----:B------:R2:W-:Y:S04]  /*4b70*/  STL [R1], R227 ;  /* 0x000000e301007387 */ /* 0x0005e80000100800 */
[----:B--2---:R-:W2:Y:S02]  /*4b80*/  LDL.LU R227, [R1+0xec] ;  /* 0x0000ec0001e37983 */ /* 0x004ea40000300800 */
[----:B--2---:R-:W-:-:S05]  /*4b90*/  FADD R227, R61, R227 ;  /* 0x000000e33de37221 */ /* 0x004fca0000000000 */
[----:B------:R2:W-:Y:S04]  /*4ba0*/  STL [R1+0x4], R227 ;  /* 0x000004e301007387 */ /* 0x0005e80000100800 */
        /* <DEDUP_REMOVED lines=78> */
[----:B--2---:R2:W5:Y:S02]  /*5090*/  LDL.LU R227, [R1+0x80] ;  /* 0x0000800001e37983 */ /* 0x0045640000300800 */
.L_x_28:
[----:B------:R-:W-:Y:S02]  /*50a0*/  WARPGROUP.DEPBAR.LE gsb0, 0x0 ;  /* 0x00008000000079c5 */ /* 0x000fe40000010000 */
[----:B------:R-:W3:Y:S02]  /*50b0*/  LDC R24, c[0x0][0x28c] ;  /* 0x0000a300ff187b82 */ /* 0x000ee40000000800 */
[----:B---3--:R-:W-:-:S13]  /*50c0*/  ISETP.GE.AND P0, PT, R24, 0x1, PT ;  /* 0x000000011800780c */ /* 0x008fda0003f06270 */
[----:B------:R-:W-:Y:S05]  /*50d0*/  @!P0 BRA `(.L_x_29) ;  /* 0x0000000000408947 */ /* 0x000fea0003800000 */
[----:B------:R-:W-:-:S06]  /*50e0*/  UISETP.NE.AND UP0, UPT, UR22, 0x3, UPT ;  /* 0x000000031600788c */ /* 0x000fcc000bf05270 */
[----:B------:R-:W-:-:S13]  /*50f0*/  PLOP3.LUT P0, PT, PT, PT, UP0, 0x80, 0x0 ;  /* 0x000000000000781c */ /* 0x000fda0003f0f008 */
[----:B------:R-:W-:Y:S05]  /*5100*/  @!P0 BRA `(.L_x_30) ;  /* 0x0000000000048947 */ /* 0x000fea0003800000 */
[----:B------:R-:W-:Y:S01]  /*5110*/  BPT.TRAP 0x1 ;  /* 0x000000040000795c */ /* 0x000fe20000300000 */
.L_x_30:
[----:B------:R-:W-:-:S04]  /*5120*/  UISETP.LT.AND UP0, UPT, UR9, 0x1, UPT ;  /* 0x000000010900788c */ /* 0x000fc8000bf01270 */
[----:B------:R-:W-:Y:S02]  /*5130*/  USEL UR6, UR9, 0x1, UP0 ;  /* 0x0000000109067887 */ /* 0x000fe40008000000 */
[----:B------:R-:W-:Y:S02]  /*5140*/  UISETP.GT.U32.AND UP0, UPT, UR13, 0x1, UPT ;  /* 0x000000010d00788c */ /* 0x000fe4000bf04070 */
[----:B------:R-:W-:-:S04]  /*5150*/  UIADD3 UR6, UR5, UR9, -UR6 ;  /* 0x0000000905067290 */ /* 0x000fc8000fffe806 */
[----:B------:R-:W-:Y:S01]  /*5160*/  USHF.L.U32 UR6, UR6, 0x3, URZ ;  /* 0x0000000306067899 */ /* 0x000fe2000800063f */
[----:B------:R-:W-:-:S03]  /*5170*/  PLOP3.LUT P0, PT, PT, PT, UP0, 0x80, 0x0 ;  /* 0x000000000000781c */ /* 0x000fc60003f0f008 */
[----:B------:R-:W-:-:S04]  /*5180*/  ULOP3.LUT UR6, UR6, 0x18, URZ, 0xc0, !UPT ;  /* 0x0000001806067892 */ /* 0x000fc8000f8ec03f */
[----:B------:R-:W-:-:S04]  /*5190*/  UIADD3 UR6, UR11, 0x20, UR6 ;  /* 0x000000200b067890 */ /* 0x000fc8000fffe006 */
[----:B------:R-:W-:-:S09]  /*51a0*/  UPRMT UR6, URZ, 0x654, UR6 ;  /* 0x000006543f067896 */ /* 0x000fd20008000006 */
[----:B------:R-:W-:Y:S01]  /*51b0*/  SYNCS.ARRIVE.TRANS64.RED.A1T0 RZ, [UR6], RZ ;  /* 0x000000ffffff79a7 */ /* 0x000fe20008100406 */
[----:B------:R-:W-:Y:S05]  /*51c0*/  @P0 BRA `(.L_x_29) ;  /* 0x0000000000040947 */ /* 0x000fea0003800000 */
[----:B------:R-:W-:Y:S01]  /*51d0*/  BPT.TRAP 0x1 ;  /* 0x000000040000795c */ /* 0x000fe20000300000 */
.L_x_29:
[----:B------:R3:W-:Y:S01]  /*51e0*/  STL [R1+0x88], R3 ;  /* 0x0000880301007387 */ /* 0x0007e20000100800 */
[----:B------:R-:W4:Y:S01]  /*51f0*/  LDC R28, c[0x0][0x288] ;  /* 0x0000a200ff1c7b82 */ /* 0x000f220000000800 */
[----:B------:R-:W-:Y:S02]  /*5200*/  ULDC UR6, c[0x0][0x284] ;  /* 0x0000a10000067ab9 */ /* 0x000fe40000000800 */
[----:B---3--:R-:W3:Y:S04]  /*5210*/  LDL.LU R3, [R1+0x78] ;  /* 0x0000780001037983 */ /* 0x008ee80000300800 */
[----:B------:R0:W-:Y:S04]  /*5220*/  STL [R1+0x84], R2 ;  /* 0x0000840201007387 */ /* 0x0001e80000100800 */
[----:B0-----:R-:W2:Y:S04]  /*5230*/  LDL.LU R2, [R1+0x7c] ;  /* 0x00007c0001027983 */ /* 0x001ea80000300800 */
[----:B-----5:R0:W-:Y:S02]  /*5240*/  STL [R1+0x80], R0 ;  /* 0x0000800001007387 */ /* 0x0201e40000100800 */
[----:B0-----:R-:W0:Y:S02]  /*5250*/  S2R R0, SR_TID.X ;  /* 0x0000000000007919 */ /* 0x001e240000002100 */
[----:B0-----:R-:W-:-:S02]  /*5260*/  SHF.R.U32.HI R24, RZ, 0x2, R0 ;  /* 0x00000002ff187819 */ /* 0x001fc40000011600 */
[----:B------:R-:W-:Y:S02]  /*5270*/  LOP3.LUT R26, R0, 0x60, RZ, 0xc0, !PT ;  /* 0x00000060001a7812 */ /* 0x000fe400078ec0ff */
[----:B------:R-:W-:Y:S02]  /*5280*/  SHF.R.U32.HI R27, RZ, 0x7, R0 ;  /* 0x00000007ff1b7819 */ /* 0x000fe40000011600 */
[----:B------:R-:W-:Y:S02]  /*5290*/  LOP3.LUT R25, R24, 0x7, RZ, 0xc0, !PT ;  /* 0x0000000718197812 */ /* 0x000fe400078ec0ff */
[----:B------:R-:W-:Y:S02]  /*52a0*/  SHF.R.U32.HI R26, RZ, 0x1, R26 ;  /* 0x00000001ff1a7819 */ /* 0x000fe4000001161a */
[----:B------:R-:W-:Y:S02]  /*52b0*/  LOP3.LUT R24, R27, 0x1, RZ, 0xc0, !PT ;  /* 0x000000011b187812 */ /* 0x000fe400078ec0ff */
[----:B------:R-:W-:Y:S01]  /*52c0*/  IADD3 R31, RZ, -R26, -R25 ;  /* 0x8000001aff1f7210 */ /* 0x000fe20007ffe819 */
[C---:B------:R-:W-:Y:S01]  /*52d0*/  IMAD.SHL.U32 R32, R0.reuse, 0x2, RZ ;  /* 0x0000000200207824 */ /* 0x040fe200078e00ff */
[----:B------:R-:W-:Y:S01]  /*52e0*/  LOP3.LUT R27, R0, 0x3, RZ, 0xc0, !PT ;  /* 0x00000003001b7812 */ /* 0x000fe200078ec0ff */
[----:B------:R-:W-:-:S02]  /*52f0*/  IMAD.SHL.U32 R30, R24, 0x40, RZ ;  /* 0x00000040181e7824 */ /* 0x000fc400078e00ff */
[----:B------:R-:W-:Y:S02]  /*5300*/  IMAD R31, R24, -0x40, R31 ;  /* 0xffffffc0181f7824 */ /* 0x000fe400078e021f */
[----:B---3--:R-:W-:Y:S02]  /*5310*/  IMAD.SHL.U32 R29, R3, 0x80, RZ ;  /* 0x00000080031d7824 */ /* 0x008fe400078e00ff */
[----:B------:R0:W5:Y:S01]  /*5320*/  LDL.LU R3, [R1+0x88] ;  /* 0x0000880001037983 */ /* 0x0001620000300800 */
[----:B------:R-:W-:Y:S01]  /*5330*/  LOP3.LUT R43, R30, 0x40, R25, 0xe2, !PT ;  /* 0x000000401e2b7812 */ /* 0x000fe200078ee219 */
[----:B----4-:R-:W-:Y:S01]  /*5340*/  IMAD R42, R27, -0x2, R28 ;  /* 0xfffffffe1b2a7824 */ /* 0x010fe200078e021c */
[----:B------:R-:W-:Y:S01]  /*5350*/  ISETP.GE.AND P0, PT, R29, R28, PT ;  /* 0x0000001c1d00720c */ /* 0x000fe20003f06270 */
[C---:B--2---:R-:W-:Y:S02]  /*5360*/  IMAD.SHL.U32 R24, R2.reuse, 0x100, RZ ;  /* 0x0000010002187824 */ /* 0x044fe400078e00ff */
[----:B------:R-:W-:-:S02]  /*5370*/  IMAD.WIDE R38, R2, 0x100, RZ ;  /* 0x0000010002267825 */ /* 0x000fc400078e02ff */
[----:B------:R0:W5:Y:S04]  /*5380*/  LDL.LU R2, [R1+0x84] ;  /* 0x0000840001027983 */ /* 0x0001680000300800 */
[----:B------:R0:W5:Y:S01]  /*5390*/  LDL.LU R0, [R1+0x80] ;  /* 0x0000800001007983 */ /* 0x0001620000300800 */
[----:B------:R-:W-:Y:S01]  /*53a0*/  ISETP.GE.OR P0, PT, R24, UR6, P0 ;  /* 0x0000000618007c0c */ /* 0x000fe20008706670 */
[----:B------:R-:W-:Y:S01]  /*53b0*/  IMAD.IADD R42, R42, 0x1, -R29 ;  /* 0x000000012a2a7824 */ /* 0x000fe200078e0a1d */
[----:B------:R-:W-:Y:S01]  /*53c0*/  IADD3 R41, -R24, UR6, R31 ;  /* 0x0000000618297c10 */ /* 0x000fe2000fffe11f */
[----:B------:R-:W-:Y:S01]  /*53d0*/  IMAD.MOV.U32 R40, RZ, RZ, -0x1 ;  /* 0xffffffffff287424 */ /* 0x000fe200078e00ff */
[----:B------:R-:W-:Y:S02]  /*53e0*/  LOP3.LUT R43, R38, R43, R26, 0xfe, !PT ;  /* 0x0000002b262b7212 */ /* 0x000fe400078efe1a */
[----:B------:R-:W-:-:S07]  /*53f0*/  LOP3.LUT R32, R29, 0x6, R32, 0xf8, !PT ;  /* 0x000000061d207812 */ /* 0x000fce00078ef820 */
[----:B0-----:R-:W-:Y:S05]  /*5400*/  @P0 BRA `(.L_x_31) ;  /* 0x00000090000c0947 */ /* 0x001fea0003800000 */
[----:B------:R-:W0:Y:S01]  /*5410*/  LDC.64 R28, c[0x0][0x5c8] ;  /* 0x00017200ff1c7b82 */ /* 0x000e220000000a00 */
[----:B------:R-:W-:Y:S01]  /*5420*/  USHF.R.S32.HI UR7, URZ, 0x1f, UR12 ;  /* 0x0000001f3f077899 */ /* 0x000fe2000801140c */
[--C-:B------:R-:W-:Y:S01]  /*5430*/  SHF.R.S32.HI R33, RZ, 0x1f, R32.reuse ;  /* 0x0000001fff217819 */ /* 0x100fe20000011420 */
[----:B------:R-:W-:Y:S01]  /*5440*/  ULDC.64 UR10, c[0x0][0x5d0] ;  /* 0x00017400000a7ab9 */ /* 0x000fe20000000a00 */
[----:B------:R-:W-:Y:S01]  /*5450*/  BSSY B0, `(.L_x_31) ;  /* 0x00008fe000007945 */ /* 0x000fe20003800000 */
[----:B------:R-:W-:Y:S02]  /*5460*/  UIMAD UR6, UR7, UR10, URZ ;  /* 0x0000000a070672a4 */ /* 0x000fe4000f8e023f */
[----:B------:R-:W-:Y:S02]  /*5470*/  IMAD.U32 R27, RZ, RZ, UR10 ;  /* 0x0000000aff1b7e24 */ /* 0x000fe4000f8e00ff */
[----:B------:R-:W-:Y:S02]  /*5480*/  UIMAD UR6, UR12, UR11, UR6 ;  /* 0x0000000b0c0672a4 */ /* 0x000fe4000f8e0206 */
[----:B------:R-:W-:Y:S01]  /*5490*/  IMAD.WIDE.U32 R26, R27, UR12, R32 ;  /* 0x0000000c1b1a7c25 */ /* 0x000fe2000f8e0020 */
[----:B------:R-:W-:-:S03]  /*54a0*/  ULDC.64 UR10, c[0x0][0x5c0] ;  /* 0x00017000000a7ab9 */ /* 0x000fc60000000a00 */
[----:B------:R-:W-:Y:S02]  /*54b0*/  VIADD R27, R27, UR6 ;  /* 0x000000061b1b7c36 */ /* 0x000fe40008000000 */
[-C--:B0-----:R-:W-:Y:S01]  /*54c0*/  IMAD R24, R39, R28.reuse, RZ ;  /* 0x0000001c27187224 */ /* 0x081fe200078e02ff */
[----:B------:R-:W-:Y:S01]  /*54d0*/  SHF.L.U64.HI R34, R28, 0x3, R29 ;  /* 0x000000031c227819 */ /* 0x000fe2000001021d */
[----:B------:R-:W-:-:S04]  /*54e0*/  IMAD.WIDE.U32 R26, R43, R28, R26 ;  /* 0x0000001c2b1a7225 */ /* 0x000fc800078e001a */
[----:B------:R-:W-:Y:S01]  /*54f0*/  IMAD R25, R43, R29, R24 ;  /* 0x0000001d2b197224 */ /* 0x000fe200078e0218 */
[----:B------:R-:W-:Y:S01]  /*5500*/  IADD3 R24, P2, R26, UR10, RZ ;  /* 0x0000000a1a187c10 */ /* 0x000fe2000ff5e0ff */
[C---:B------:R-:W-:Y:S01]  /*5510*/  IMAD.SHL.U32 R35, R28.reuse, 0x8, RZ ;  /* 0x000000081c237824 */ /* 0x040fe200078e00ff */
[----:B------:R-:W-:Y:S01]  /*5520*/  LEA R30, P3, R28, R26, 0x7 ;  /* 0x0000001a1c1e7211 */ /* 0x000fe200078638ff */
[----:B------:R-:W-:-:S03]  /*5530*/  IMAD.IADD R27, R27, 0x1, R25 ;  /* 0x000000011b1b7824 */ /* 0x000fc600078e0219 */
[----:B------:R-:W-:Y:S02]  /*5540*/  IADD3 R26, P1, P0, R26, UR10, R35 ;  /* 0x0000000a1a1a7c10 */ /* 0x000fe4000f83e023 */
[----:B------:R-:W-:Y:S02]  /*5550*/  IADD3.X R25, R27, UR11, RZ, P2, !PT ;  /* 0x0000000b1b197c10 */ /* 0x000fe400097fe4ff */
[----:B------:R-:W-:Y:S02]  /*5560*/  FSETP.NEU.AND P2, PT, RZ, UR21, PT ;  /* 0x00000015ff007c0b */ /* 0x000fe4000bf4d000 */
[----:B------:R-:W-:Y:S02]  /*5570*/  LEA.HI.X R31, R28, R27, R29, 0x7, P3 ;  /* 0x0000001b1c1f7211 */ /* 0x000fe400018f3c1d */
[C---:B------:R-:W-:Y:S02]  /*5580*/  IADD3 R28, P3, R30.reuse, UR10, RZ ;  /* 0x0000000a1e1c7c10 */ /* 0x040fe4000ff7e0ff */
[----:B------:R-:W-:-:S02]  /*5590*/  IADD3 R30, P5, P6, R30, UR10, R35 ;  /* 0x0000000a1e1e7c10 */ /* 0x000fc4000febe023 */
[----:B------:R-:W-:Y:S02]  /*55a0*/  IADD3.X R29, R31, UR11, RZ, P3, !PT ;  /* 0x0000000b1f1d7c10 */ /* 0x000fe40009ffe4ff */
[--C-:B------:R-:W-:Y:S02]  /*55b0*/  IADD3.X R27, R27, UR11, R34.reuse, P1, P0 ;  /* 0x0000000b1b1b7c10 */ /* 0x100fe40008fe0422 */
[----:B------:R-:W-:Y:S01]  /*55c0*/  IADD3.X R31, R31, UR11, R34, P5, P6 ;  /* 0x0000000b1f1f7c10 */ /* 0x000fe2000afec422 */
[----:B------:R-:W-:Y:S06]  /*55d0*/  @!P2 BRA `(.L_x_32) ;  /* 0x0000006c0014a947 */ /* 0x000fec0003800000 */
[----:B------:R-:W-:Y:S01]  /*55e0*/  ULDC.64 UR10, c[0x0][0x5b8] ;  /* 0x00016e00000a7ab9 */ /* 0x000fe20000000a00 */
[----:B------:R-:W-:Y:S01]  /*55f0*/  ISETP.GE.AND P0, PT, R41, 0x1, PT ;  /* 0x000000012900780c */ /* 0x000fe20003f06270 */
[----:B------:R-:W-:Y:S02]  /*5600*/  UIMAD UR6, UR7, UR10, URZ ;  /* 0x0000000a070672a4 */ /* 0x000fe4000f8e023f */
[----:B------:R-:W-:Y:S01]  /*5610*/  IMAD.U32 R35, RZ, RZ, UR10 ;  /* 0x0000000aff237e24 */ /* 0x000fe2000f8e00ff */
[----:B------:R-:W-:Y:S01]  /*5620*/  BSSY B1, `(.L_x_33) ;  /* 0x0000010000017945 */ /* 0x000fe20003800000 */
[----:B------:R-:W-:Y:S01]  /*5630*/  ISETP.LT.OR P3, PT, R42, 0x1, !P0 ;  /* 0x000000012a00780c */ /* 0x000fe20004761670 */
[----:B------:R-:W-:Y:S02]  /*5640*/  UIMAD UR6, UR12, UR11, UR6 ;  /* 0x0000000b0c0672a4 */ /* 0x000fe4000f8e0206 */
[----:B------:R-:W-:Y:S01]  /*5650*/  IMAD.WIDE.U32 R32, R35, UR12, R32 ;  /* 0x0000000c23207c25 */ /* 0x000fe2000f8e0020 */
[----:B------:R-:W-:-:S03]  /*5660*/  ULDC.64 UR10, c[0x0][0x5a8] ;  /* 0x00016a00000a7ab9 */ /* 0x000fc60000000a00 */
[----:B------:R-:W-:Y:S02]  /*5670*/  IMAD.MOV.U32 R36, RZ, RZ, R32 ;  /* 0x000000ffff247224 */ /* 0x000fe400078e0020 */
[----:B------:R-:W-:Y:S01]  /*5680*/  VIADD R37, R33, UR6 ;  /* 0x0000000621257c36 */ /* 0x000fe20008000000 */
[----:B------:R-:W-:Y:S02]  /*5690*/  ULDC.64 UR6, c[0x0][0x5b0] ;  /* 0x00016c0000067ab9 */ /* 0x000fe40000000a00 */
[----:B------:R-:W-:Y:S02]  /*56a0*/  IMAD R34, R39, UR6, RZ ;  /* 0x0000000627227c24 */ /* 0x000fe4000f8e02ff */
[----:B------:R-:W-:-:S04]  /*56b0*/  IMAD.WIDE.U32 R32, R43, UR6, R36 ;  /* 0x000000062b207c25 */ /* 0x000fc8000f8e0024 */
[--C-:B------:R-:W-:Y:S01]  /*56c0*/  IMAD R35, R43, UR7, R34.reuse ;  /* 0x000000072b237c24 */ /* 0x100fe2000f8e0222 */
[----:B------:R-:W-:Y:S02]  /*56d0*/  IADD3 R32, P1, R32, UR10, RZ ;  /* 0x0000000a20207c10 */ /* 0x000fe4000ff3e0ff */
[----:B------:R-:W-:Y:S02]  /*56e0*/  PRMT R34, RZ, 0x7610, R34 ;  /* 0x00007610ff227816 */ /* 0x000fe40000000022 */
[----:B------:R-:W-:Y:S01]  /*56f0*/  IADD3.X R33, R33, UR11, R35, P1, !PT ;  /* 0x0000000b21217c10 */ /* 0x000fe20008ffe423 */
[----:B------:R-:W-:Y:S08]  /*5700*/  @P3 BRA `(.L_x_34) ;  /* 0x0000000000043947 */ /* 0x000ff00003800000 */
[----:B------:R0:W5:Y:S02]  /*5710*/  LDG.E.U8 R34, desc[UR14][R32.64] ;  /* 0x0000000e20227981 */ /* 0x000164000c1e1100 */
.L_x_34:
[----:B------:R-:W-:Y:S05]  /*5720*/  BSYNC B1 ;  /* 0x0000000000017941 */ /* 0x000fea0003800000 */
.L_x_33:
[----:B-----5:R-:W-:Y:S01]  /*5730*/  LOP3.LUT R34, R34, 0xff, RZ, 0xc0, !PT ;  /* 0x000000ff22227812 */ /* 0x020fe200078ec0ff */
[----:B------:R-:W-:Y:S01]  /*5740*/  BSSY B1, `(.L_x_35) ;  /* 0x000000b000017945 */ /* 0x000fe20003800000 */
[----:B------:R-:W-:Y:S02]  /*5750*/  ISETP.LT.OR P2, PT, R42, 0x2, !P0 ;  /* 0x000000022a00780c */ /* 0x000fe40004741670 */
[----:B------:R-:W-:-:S05]  /*5760*/  F2FP.F16.E4M3.UNPACK_B R34, R34 ;  /* 0x00000022ff22723e */ /* 0x000fca00020006ff */
[----:B------:R-:W-:-:S05]  /*5770*/  HADD2.F32 R34, -RZ, R34.H0_H0 ;  /* 0x20000022ff227230 */ /* 0x000fca0000004100 */
[----:B------:R-:W-:Y:S01]  /*5780*/  FMUL R35, R34, UR21 ;  /* 0x0000001522237c20 */ /* 0x000fe20008400000 */
[----:B------:R-:W-:-:S03]  /*5790*/  PRMT R34, RZ, 0x7610, R34 ;  /* 0x00007610ff227816 */ /* 0x000fc60000000022 */
[----:B------:R-:W-:-:S05]  /*57a0*/  FFMA R35, R228, UR20, R35 ;  /* 0x00000014e4237c23 */ /* 0x000fca0008000023 */
[----:B------:R-:W-:-:S05]  /*57b0*/  F2FP.SATFINITE.E4M3.F32.PACK_AB_MERGE_C R35, RZ, R35, RZ ;  /* 0x00000023ff23723e */ /* 0x000fca00048070ff */
[----:B------:R2:W-:Y:S01]  /*57c0*/  @!P3 STG.E.U8 desc[UR14][R24.64], R35 ;  /* 0x000000231800b986 */ /* 0x0005e2000c10110e */
[----:B------:R-:W-:Y:S05]  /*57d0*/  @P2 BRA `(.L_x_36) ;  /* 0x0000000000042947 */ /* 0x000fea0003800000 */
[----:B------:R3:W5:Y:S02]  /*57e0*/  LDG.E.U8 R34, desc[UR14][R32.64+0x1] ;  /* 0x0000010e20227981 */ /* 0x000764000c1e1100 */
.L_x_36:
[----:B------:R-:W-:Y:S05]  /*57f0*/  BSYNC B1 ;  /* 0x0000000000017941 */ /* 0x000fea0003800000 */
.L_x_35:
[----:B-----5:R-:W-:Y:S01]  /*5800*/  LOP3.LUT R34, R34, 0xff, RZ, 0xc0, !PT ;  /* 0x000000ff22227812 */ /* 0x020fe200078ec0ff */
[----:B------:R-:W-:Y:S01]  /*5810*/  BSSY B1, `(.L_x_37) ;  /* 0x0000013000017945 */ /* 0x000fe20003800000 */
[----:B------:R-:W-:Y:S02]  /*5820*/  IADD3 R45, P1, R43, 0x8, RZ ;  /* 0x000000082b2d7810 */ /* 0x000fe40007f3e0ff */
[----:B------:R-:W-:-:S03]  /*5830*/  F2FP.F16.E4M3.UNPACK_B R34, R34 ;  /* 0x00000022ff22723e */ /* 0x000fc600020006ff */
[----:B--2---:R-:W-:Y:S01]  /*5840*/  IMAD.X R35, RZ, RZ, R39, P1 ;  /* 0x000000ffff237224 */ /* 0x004fe200008e0627 */
[----:B------:R-:W-:Y:S01]  /*5850*/  ISETP.GE.AND P1, PT, R41, 0x9, PT ;  /* 0x000000092900780c */ /* 0x000fe20003f26270 */
[----:B------:R-:W-:Y:S02]  /*5860*/  HADD2.F32 R34, -RZ, R34.H0_H0 ;  /* 0x20000022ff227230 */ /* 0x000fe40000004100 */
[----:B------:R-:W-:Y:S01]  /*5870*/  IMAD R46, R35, UR6, RZ ;  /* 0x00000006232e7c24 */ /* 0x000fe2000f8e02ff */
[----:B------:R-:W-:Y:S02]  /*5880*/  ISETP.LT.OR P5, PT, R42, 0x1, !P1 ;  /* 0x000000012a00780c */ /* 0x000fe40004fa1670 */
[----:B------:R-:W-:Y:S01]  /*5890*/  FMUL R44, R34, UR21 ;  /* 0x00000015222c7c20 */ /* 0x000fe20008400000 */
[----:B------:R-:W-:-:S04]  /*58a0*/  IMAD.WIDE.U32 R34, R45, UR6, R36 ;  /* 0x000000062d227c25 */ /* 0x000fc8000f8e0024 */
[----:B------:R-:W-:Y:S01]  /*58b0*/  FFMA R44, R227, UR20, R44 ;  /* 0x00000014e32c7c23 */ /* 0x000fe2000800002c */
[----:B------:R-:W-:Y:S01]  /*58c0*/  IMAD R45, R45, UR7, R46 ;  /* 0x000000072d2d7c24 */ /* 0x000fe2000f8e022e */
[----:B------:R-:W-:-:S03]  /*58d0*/  IADD3 R34, P3, R34, UR10, RZ ;  /* 0x0000000a22227c10 */ /* 0x000fc6000ff7e0ff */
[----:B------:R-:W-:Y:S02]  /*58e0*/  F2FP.SATFINITE.E4M3.F32.PACK_AB_MERGE_C R47, RZ, R44, RZ ;  /* 0x0000002cff2f723e */ /* 0x000fe400048070ff */
[----:B------:R-:W-:Y:S02]  /*58f0*/  IADD3.X R35, R35, UR11, R45, P3, !PT ;  /* 0x0000000b23237c10 */ /* 0x000fe40009ffe42d */
[----:B------:R-:W-:Y:S01]  /*5900*/  PRMT R44, RZ, 0x7610, R44 ;  /* 0x00007610ff2c7816 */ /* 0x000fe2000000002c */
[----:B------:R2:W-:Y:S01]  /*5910*/  @!P2 STG.E.U8 desc[UR14][R24.64+0x1], R47 ;  /* 0x0000012f1800a986 */ /* 0x0005e2000c10110e */
[----:B------:R-:W-:Y:S05]  /*5920*/  @P5 BRA `(.L_x_38) ;  /* 0x0000000000045947 */ /* 0x000fea0003800000 */
[----:B------:R4:W5:Y:S02]  /*5930*/  LDG.E.U8 R44, desc[UR14][R34.64] ;  /* 0x0000000e222c7981 */ /* 0x000964000c1e1100 */
.L_x_38:
[----:B------:R-:W-:Y:S05]  /*5940*/  BSYNC B1 ;  /* 0x0000000000017941 */ /* 0x000fea0003800000 */
.L_x_37:
        /* <DEDUP_REMOVED lines=12> */
.L_x_40:
[----:B------:R-:W-:Y:S05]  /*5a10*/  BSYNC B1 ;  /* 0x0000000000017941 */ /* 0x000fea0003800000 */
.L_x_39:
[----:B-----5:R-:W-:Y:S01]  /*5a20*/  LOP3.LUT R44, R44, 0xff, RZ, 0xc0, !PT ;  /* 0x000000ff2c2c7812 */ /* 0x020fe200078ec0ff */
[----:B------:R-:W-:Y:S01]  /*5a30*/  BSSY B1, `(.L_x_41) ;  /* 0x000000b000017945 */ /* 0x000fe20003800000 */
[----:B------:R-:W-:Y:S02]  /*5a40*/  ISETP.LT.OR P3, PT, R42, 0x9, !P0 ;  /* 0x000000092a00780c */ /* 0x000fe40004761670 */
[----:B------:R-:W-:-:S05]  /*5a50*/  F2FP.F16.E4M3.UNPACK_B R44, R44 ;  /* 0x0000002cff2c723e */ /* 0x000fca00020006ff */
[----:B------:R-:W-:-:S05]  /*5a60*/  HADD2.F32 R44, -RZ, R44.H0_H0 ;  /* 0x2000002cff2c7230 */ /* 0x000fca0000004100 */
[----:B------:R-:W-:-:S04]  /*5a70*/  FMUL R44, R44, UR21 ;  /* 0x000000152c2c7c20 */ /* 0x000fc80008400000 */
[----:B------:R-:W-:-:S05]  /*5a80*/  FFMA R44, R225, UR20, R44 ;  /* 0x00000014e12c7c23 */ /* 0x000fca000800002c */
[----:B0-----:R-:W-:Y:S02]  /*5a90*/  F2FP.SATFINITE.E4M3.F32.PACK_AB_MERGE_C R45, RZ, R44, RZ ;  /* 0x0000002cff2d723e */ /* 0x001fe400048070ff */
[----:B------:R-:W-:-:S03]  /*5aa0*/  PRMT R44, RZ, 0x7610, R44 ;  /* 0x00007610ff2c7816 */ /* 0x000fc6000000002c */
[----:B------:R0:W-:Y:S01]  /*5ab0*/  @!P2 STG.E.U8 desc[UR14][R26.64+0x1], R45 ;  /* 0x0000012d1a00a986 */ /* 0x0001e2000c10110e */
[----:B------:R-:W-:Y:S05]  /*5ac0*/  @P3 BRA `(.L_x_42) ;  /* 0x0000000000043947 */ /* 0x000fea0003800000 */
[----:B------:R0:W5:Y:S02]  /*5ad0*/  LDG.E.U8 R44, desc[UR14][R32.64+0x8] ;  /* 0x0000080e202c7981 */ /* 0x000164000c1e1100 */
.L_x_42:
[----:B------:R-:W-:Y:S05]  /*5ae0*/  BSYNC B1 ;  /* 0x0000000000017941 */ /* 0x000fea0003800000 */
.L_x_41:
[----:B-----5:R-:W-:Y:S01]  /*5af0*/  LOP3.LUT R44, R44, 0xff, RZ, 0xc0, !PT ;  /* 0x000000ff2c2c7812 */ /* 0x020fe200078ec0ff */
[----:B------:R-:W-:Y:S01]  /*5b00*/  BSSY B1, `(.L_x_43) ;  /* 0x000000b000017945 */ /* 0x000fe20003800000 */
[----:B------:R-:W-:Y:S02]  /*5b10*/  ISETP.LT.OR P2, PT, R42, 0xa, !P0 ;  /* 0x0000000a2a00780c */ /* 0x000fe40004741670 */
[----:B------:R-:W-:-:S05]  /*5b20*/  F2FP.F16.E4M3.UNPACK_B R44, R44 ;  /* 0x0000002cff2c723e */ /* 0x000fca00020006ff */
[----:B------:R-:W-:-:S05]  /*5b30*/  HADD2.F32 R44, -RZ, R44.H0_H0 ;  /* 0x2000002cff2c7230 */ /* 0x000fca0000004100 */
[----:B0-----:R-:W-:Y:S01]  /*5b40*/  FMUL R45, R44, UR21 ;  /* 0x000000152c2d7c20 */ /* 0x001fe20008400000 */
[----:B------:R-:W-:-:S03]  /*5b50*/  PRMT R44, RZ, 0x7610, R44 ;  /* 0x00007610ff2c7816 */ /* 0x000fc6000000002c */
[----:B------:R-:W-:-:S05]  /*5b60*/  FFMA R45, R224, UR20, R45 ;  /* 0x00000014e02d7c23 */ /* 0x000fca000800002d */
[----:B------:R-:W-:-:S05]  /*5b70*/  F2FP.SATFINITE.E4M3.F32.PACK_AB_MERGE_C R45, RZ, R45, RZ ;  /* 0x0000002dff2d723e */ /* 0x000fca00048070ff */
[----:B------:R0:W-:Y:S01]  /*5b80*/  @!P3 STG.E.U8 desc[UR14][R24.64+0x8], R45 ;  /* 0x0000082d1800b986 */ /* 0x0001e2000c10110e */
[----:B------:R-:W-:Y:S05]  /*5b90*/  @P2 BRA `(.L_x_44) ;  /* 0x0000000000042947 */ /* 0x000fea0003800000 */
[----:B------:R0:W5:Y:S02]  /*5ba0*/  LDG.E.U8 R44, desc[UR14][R32.64+0x9] ;  /* 0x0000090e202c7981 */ /* 0x000164000c1e1100 */
.L_x_44:
[----:B------:R-:W-:Y:S05]  /*5bb0*/  BSYNC B1 ;  /* 0x0000000000017941 */ /* 0x000fea0003800000 */
.L_x_43:
        /* <DEDUP_REMOVED lines=12> */
.L_x_46:
[----:B------:R-:W-:Y:S05]  /*5c80*/  BSYNC B1 ;  /* 0x0000000000017941 */ /* 0x000fea0003800000 */
.L_x_45:
        /* <DEDUP_REMOVED lines=12> */
.L_x_48:
[----:B------:R-:W-:Y:S05]  /*5d50*/  BSYNC B1 ;  /* 0x0000000000017941 */ /* 0x000fea0003800000 */
.L_x_47:
        /* <DEDUP_REMOVED lines=12> */
.L_x_50:
[----:B------:R-:W-:Y:S05]  /*5e20*/  BSYNC B1 ;  /* 0x0000000000017941 */ /* 0x000fea0003800000 */
.L_x_49:
        /* <DEDUP_REMOVED lines=12> */
.L_x_52:
[----:B------:R-:W-:Y:S05]  /*5ef0*/  BSYNC B1 ;  /* 0x0000000000017941 */ /* 0x000fea0003800000 */
.L_x_51:
        /* <DEDUP_REMOVED lines=12> */
.L_x_54:
[----:B------:R-:W-:Y:S05]  /*5fc0*/  BSYNC B1 ;  /* 0x0000000000017941 */ /* 0x000fea0003800000 */
.L_x_53:
        /* <DEDUP_REMOVED lines=12> */
.L_x_56:
[----:B------:R-:W-:Y:S05]  /*6090*/  BSYNC B1 ;  /* 0x0000000000017941 */ /* 0x000fea0003800000 */
.L_x_55:
        /* <DEDUP_REMOVED lines=12> */
.L_x_58:
[----:B------:R-:W-:Y:S05]  /*6160*/  BSYNC B1 ;  /* 0x0000000000017941 */ /* 0x000fea0003800000 */
.L_x_57:
        /* <DEDUP_REMOVED lines=12> */
.L_x_60:
[----:B------:R-:W-:Y:S05]  /*6230*/  BSYNC B1 ;  /* 0x0000000000017941 */ /* 0x000fea0003800000 */
.L_x_59:
        /* <DEDUP_REMOVED lines=12> */
.L_x_62:
[----:B------:R-:W-:Y:S05]  /*6300*/  BSYNC B1 ;  /* 0x0000000000017941 */ /* 0x000fea0003800000 */
.L_x_61:
        /* <DEDUP_REMOVED lines=12> */
.L_x_64:
[----:B------:R-:W-:Y:S05]  /*63d0*/  BSYNC B1 ;  /* 0x0000000000017941 */ /* 0x000fea0003800000 */
.L_x_63:
        /* <DEDUP_REMOVED lines=12> */
.L_x_66:
[----:B------:R-:W-:Y:S05]  /*64a0*/  BSYNC B1 ;  /* 0x0000000000017941 */ /* 0x000fea0003800000 */
.L_x_65:
        /* <DEDUP_REMOVED lines=12> */
.L_x_68:
[----:B------:R-:W-:Y:S05]  /*6570*/  BSYNC B1 ;  /* 0x0000000000017941 */ /* 0x000fea0003800000 */
.L_x_67:
        /* <DEDUP_REMOVED lines=12> */
.L_x_70:
[----:B------:R-:W-:Y:S05]  /*6640*/  BSYNC B1 ;  /* 0x0000000000017941 */ /* 0x000fea0003800000 */
.L_x_69:
        /* <DEDUP_REMOVED lines=12> */
.L_x_72:
[----:B------:R-:W-:Y:S05]  /*6710*/  BSYNC B1 ;  /* 0x0000000000017941 */ /* 0x000fea0003800000 */
.L_x_71:
        /* <DEDUP_REMOVED lines=12> */
.L_x_74:
[----:B------:R-:W-:Y:S05]  /*67e0*/  BSYNC B1 ;  /* 0x0000000000017941 */ /* 0x000fea0003800000 */
.L_x_73:
        /* <DEDUP_REMOVED lines=12> */
.L_x_76:
[----:B------:R-:W-:Y:S05]  /*68b0*/  BSYNC B1 ;  /* 0x0000000000017941 */ /* 0x000fea0003800000 */
.L_x_75:
        /* <DEDUP_REMOVED lines=12> */
.L_x_78:
[----:B------:R-:W-:Y:S05]  /*6980*/  BSYNC B1 ;  /* 0x0000000000017941 */ /* 0x000fea0003800000 */
.L_x_77:
        /* <DEDUP_REMOVED lines=12> */
.L_x_80:
[----:B------:R-:W-:Y:S05]  /*6a50*/  BSYNC B1 ;  /* 0x0000000000017941 */ /* 0x000fea0003800000 */
.L_x_79:
        /* <DEDUP_REMOVED lines=12> */
.L_x_82:
[----:B------:R-:W-:Y:S05]  /*6b20*/  BSYNC B1 ;  /* 0x0000000000017941 */ /* 0x000fea0003800000 */
.L_x_81:
        /* <DEDUP_REMOVED lines=12> */
.L_x_84:
[----:B------:R-:W-:Y:S05]  /*6bf0*/  BSYNC B1 ;  /* 0x0000000000017941 */ /* 0x000fea0003800000 */
.L_x_83:
        /* <DEDUP_REMOVED lines=12> */
.L_x_86:
[----:B------:R-:W-:Y:S05]  /*6cc0*/  BSYNC B1 ;  /* 0x0000000000017941 */ /* 0x000fea0003800000 */
.L_x_85:
        /* <DEDUP_REMOVED lines=12> */
.L_x_88:
[----:B------:R-:W-:Y:S05]  /*6d90*/  BSYNC B1 ;  /* 0x0000000000017941 */ /* 0x000fea0003800000 */
.L_x_87:
        /* <DEDUP_REMOVED lines=12> */
.L_x_90:
[----:B------:R-:W-:Y:S05]  /*6e60*/  BSYNC B1 ;  /* 0x0000000000017941 */ /* 0x000fea0003800000 */
.L_x_89:
        /* <DEDUP_REMOVED lines=12> */
.L_x_92:
[----:B------:R-:W-:Y:S05]  /*6f30*/  BSYNC B1 ;  /* 0x0000000000017941 */ /* 0x000fea0003800000 */
.L_x_91:
        /* <DEDUP_REMOVED lines=12> */
.L_x_94:
[----:B------:R-:W-:Y:S05]  /*7000*/  BSYNC B1 ;  /* 0x0000000000017941 */ /* 0x000fea0003800000 */
.L_x_93:
        /* <DEDUP_REMOVED lines=12> */
.L_x_96:
[----:B------:R-:W-:Y:S05]  /*70d0*/  BSYNC B1 ;  /* 0x0000000000017941 */ /* 0x000fea0003800000 */
.L_x_95:
        /* <DEDUP_REMOVED lines=12> */
.L_x_98:
[----:B------:R-:W-:Y:S05]  /*71a0*/  BSYNC B1 ;  /* 0x0000000000017941 */ /* 0x000fea0003800000 */
.L_x_97:
        /* <DEDUP_REMOVED lines=12> */
.L_x_100:
[----:B------:R-:W-:Y:S05]  /*7270*/  BSYNC B1 ;  /* 0x0000000000017941 */ /* 0x000fea0003800000 */
.L_x_99:
        /* <DEDUP_REMOVED lines=12> */
.L_x_102:
[----:B------:R-:W-:Y:S05]  /*7340*/  BSYNC B1 ;  /* 0x0000000000017941 */ /* 0x000fea0003800000 */
.L_x_101:
        /* <DEDUP_REMOVED lines=12> */
.L_x_104:
[----:B------:R-:W-:Y:S05]  /*7410*/  BSYNC B1 ;  /* 0x0000000000017941 */ /* 0x000fea0003800000 */
.L_x_103:
        /* <DEDUP_REMOVED lines=12> */
.L_x_106:
[----:B------:R-:W-:Y:S05]  /*74e0*/  BSYNC B1 ;  /* 0x0000000000017941 */ /* 0x000fea0003800000 */
.L_x_105:
        /* <DEDUP_REMOVED lines=12> */
.L_x_108:
[----:B------:R-:W-:Y:S05]  /*75b0*/  BSYNC B1 ;  /* 0x0000000000017941 */ /* 0x000fea0003800000 */
.L_x_107:
        /* <DEDUP_REMOVED lines=12> */
.L_x_110:
[----:B------:R-:W-:Y:S05]  /*7680*/  BSYNC B1 ;  /* 0x0000000000017941 */ /* 0x000fea0003800000 */
.L_x_109:
        /* <DEDUP_REMOVED lines=12> */
.L_x_112:
[----:B------:R-:W-:Y:S05]  /*7750*/  BSYNC B1 ;  /* 0x0000000000017941 */ /* 0x000fea0003800000 */
.L_x_111:
        /* <DEDUP_REMOVED lines=12> */
.L_x_114:
[----:B------:R-:W-:Y:S05]  /*7820*/  BSYNC B1 ;  /* 0x0000000000017941 */ /* 0x000fea0003800000 */
.L_x_113:
        /* <DEDUP_REMOVED lines=12> */
.L_x_116:
[----:B------:R-:W-:Y:S05]  /*78f0*/  BSYNC B1 ;  /* 0x0000000000017941 */ /* 0x000fea0003800000 */
.L_x_115:
        /* <DEDUP_REMOVED lines=12> */
.L_x_118:
[----:B------:R-:W-:Y:S05]  /*79c0*/  BSYNC B1 ;  /* 0x0000000000017941 */ /* 0x000fea0003800000 */
.L_x_117:
        /* <DEDUP_REMOVED lines=12> */
.L_x_120:
[----:B------:R-:W-:Y:S05]  /*7a90*/  BSYNC B1 ;  /* 0x0000000000017941 */ /* 0x000fea0003800000 */
.L_x_119:
        /* <DEDUP_REMOVED lines=12> */
.L_x_122:
[----:B------:R-:W-:Y:S05]  /*7b60*/  BSYNC B1 ;  /* 0x0000000000017941 */ /* 0x000fea0003800000 */
.L_x_121:
        /* <DEDUP_REMOVED lines=12> */
.L_x_124:
[----:B------:R-:W-:Y:S05]  /*7c30*/  BSYNC B1 ;  /* 0x0000000000017941 */ /* 0x000fea0003800000 */
.L_x_123:
        /* <DEDUP_REMOVED lines=12> */
.L_x_126:
[----:B------:R-:W-:Y:S05]  /*7d00*/  BSYNC B1 ;  /* 0x0000000000017941 */ /* 0x000fea0003800000 */
.L_x_125:
        /* <DEDUP_REMOVED lines=12> */
.L_x_128:
[----:B------:R-:W-:Y:S05]  /*7dd0*/  BSYNC B1 ;  /* 0x0000000000017941 */ /* 0x000fea0003800000 */
.L_x_127:
        /* <DEDUP_REMOVED lines=12> */
.L_x_130:
[----:B------:R-:W-:Y:S05]  /*7ea0*/  BSYNC B1 ;  /* 0x0000000000017941 */ /* 0x000fea0003800000 */
.L_x_129:
        /* <DEDUP_REMOVED lines=12> */
.L_x_132:
[----:B------:R-:W-:Y:S05]  /*7f70*/  BSYNC B1 ;  /* 0x0000000000017941 */ /* 0x000fea0003800000 */
.L_x_131:
        /* <DEDUP_REMOVED lines=12> */
.L_x_134:
[----:B------:R-:W-:Y:S05]  /*8040*/  BSYNC B1 ;  /* 0x0000000000017941 */ /* 0x000fea0003800000 */
.L_x_133:
        /* <DEDUP_REMOVED lines=12> */
.L_x_136:
[----:B------:R-:W-:Y:S05]  /*8110*/  BSYNC B1 ;  /* 0x0000000000017941 */ /* 0x000fea0003800000 */
.L_x_135:
        /* <DEDUP_REMOVED lines=12> */
.L_x_138:
[----:B------:R-:W-:Y:S05]  /*81e0*/  BSYNC B1 ;  /* 0x0000000000017941 */ /* 0x000fea0003800000 */
.L_x_137:
        /* <DEDUP_REMOVED lines=12> */
.L_x_140:
[----:B------:R-:W-:Y:S05]  /*82b0*/  BSYNC B1 ;  /* 0x0000000000017941 */ /* 0x000fea0003800000 */
.L_x_139:
        /* <DEDUP_REMOVED lines=12> */
.L_x_142:
[----:B------:R-:W-:Y:S05]  /*8380*/  BSYNC B1 ;  /* 0x0000000000017941 */ /* 0x000fea0003800000 */
.L_x_141:
        /* <DEDUP_REMOVED lines=12> */
.L_x_144:
[----:B------:R-:W-:Y:S05]  /*8450*/  BSYNC B1 ;  /* 0x0000000000017941 */ /* 0x000fea0003800000 */
.L_x_143:
        /* <DEDUP_REMOVED lines=12> */
.L_x_146:
[----:B------:R-:W-:Y:S05]  /*8520*/  BSYNC B1 ;  /* 0x0000000000017941 */ /* 0x000fea0003800000 */
.L_x_145:
        /* <DEDUP_REMOVED lines=12> */
.L_x_148:
[----:B------:R-:W-:Y:S05]  /*85f0*/  BSYNC B1 ;  /* 0x0000000000017941 */ /* 0x000fea0003800000 */
.L_x_147:
        /* <DEDUP_REMOVED lines=12> */
.L_x_150:
[----:B------:R-:W-:Y:S05]  /*86c0*/  BSYNC B1 ;  /* 0x0000000000017941 */ /* 0x000fea0003800000 */
.L_x_149:
        /* <DEDUP_REMOVED lines=12> */
.L_x_152:
[----:B------:R-:W-:Y:S05]  /*8790*/  BSYNC B1 ;  /* 0x0000000000017941 */ /* 0x000fea0003800000 */
.L_x_151:
        /* <DEDUP_REMOVED lines=12> */
.L_x_154:
[----:B------:R-:W-:Y:S05]  /*8860*/  BSYNC B1 ;  /* 0x0000000000017941 */ /* 0x000fea0003800000 */
.L_x_153:
        /* <DEDUP_REMOVED lines=12> */
.L_x_156:
[----:B------:R-:W-:Y:S05]  /*8930*/  BSYNC B1 ;  /* 0x0000000000017941 */ /* 0x000fea0003800000 */
.L_x_155:
[----:B-----5:R-:W-:Y:S01]  /*8940*/  LOP3.LUT R44, R44, 0xff, RZ, 0xc0, !PT ;  /* 0x000000ff2c2c7812 */ /* 0x020fe200078ec0ff */
[----:B------:R-:W-:Y:S01]  /*8950*/  BSSY B1, `(.L_x_157) ;  /* 0x000000b000017945 */ /* 0x000fe20003800000 */
[----:B------:R-:W-:Y:S02]  /*8960*/  ISETP.LT.OR P2, PT, R42, 0x79, !P1 ;  /* 0x000000792a00780c */ /* 0x000fe40004f41670 */
[----:B------:R-:W-:Y:S02]  /*8970*/  F2FP.F16.E4M3.UNPACK_B R44, R44 ;  /* 0x0000002cff2c723e */ /* 0x000fe400020006ff */
[----:B0--3--:R-:W-:-:S03]  /*8980*/  PRMT R32, RZ, 0x7610, R32 ;  /* 0x00007610ff207816 */ /* 0x009fc60000000020 */
[----:B------:R-:W-:-:S05]  /*8990*/  HADD2.F32 R44, -RZ, R44.H0_H0 ;  /* 0x2000002cff2c7230 */ /* 0x000fca0000004100 */
[----:B------:R-:W-:-:S04]  /*89a0*/  FMUL R44, R44, UR21 ;  /* 0x000000152c2c7c20 */ /* 0x000fc80008400000 */
[----:B------:R-:W-:-:S05]  /*89b0*/  FFMA R44, R167, UR20, R44 ;  /* 0x00000014a72c7c23 */ /* 0x000fca000800002c */
[----:B------:R-:W-:-:S05]  /*89c0*/  F2FP.SATFINITE.E4M3.F32.PACK_AB_MERGE_C R33, RZ, R44, RZ ;  /* 0x0000002cff21723e */ /* 0x000fca00048070ff */
[----:B------:R0:W-:Y:S01]  /*89d0*/  @!P0 STG.E.U8 desc[UR14][R24.64+0x79], R33 ;  /* 0x0000792118008986 */ /* 0x0001e2000c10110e */
[----:B------:R-:W-:Y:S05]  /*89e0*/  @P2 BRA `(.L_x_158) ;  /* 0x0000000000042947 */ /* 0x000fea0003800000 */
[----:B------:R3:W5:Y:S02]  /*89f0*/  LDG.E.U8 R32, desc[UR14][R34.64+0x78] ;  /* 0x0000780e22207981 */ /* 0x000764000c1e1100 */
.L_x_158:
[----:B------:R-:W-:Y:S05]  /*8a00*/  BSYNC B1 ;  /* 0x0000000000017941 */ /* 0x000fea0003800000 */
.L_x_157:
[----:B-----5:R-:W-:Y:S01]  /*8a10*/  LOP3.LUT R32, R32, 0xff, RZ, 0xc0, !PT ;  /* 0x000000ff20207812 */ /* 0x020fe200078ec0ff */
[----:B------:R-:W-:Y:S01]  /*8a20*/  BSSY B1, `(.L_x_159) ;  /* 0x000000b000017945 */ /* 0x000fe20003800000 */
[----:B------:R-:W-:Y:S02]  /*8a30*/  ISETP.LT.OR P1, PT, R42, 0x7a, !P1 ;  /* 0x0000007a2a00780c */ /* 0x000fe40004f21670 */
[----:B------:R-:W-:Y:S02]  /*8a40*/  F2FP.F16.E4M3.UNPACK_B R32, R32 ;  /* 0x00000020ff20723e */ /* 0x000fe400020006ff */
[----:B0-2---:R-:W-:-:S03]  /*8a50*/  PRMT R24, RZ, 0x7610, R24 ;  /* 0x00007610ff187816 */ /* 0x005fc60000000018 */
[----:B------:R-:W-:-:S05]  /*8a60*/  HADD2.F32 R32, -RZ, R32.H0_H0 ;  /* 0x20000020ff207230 */ /* 0x000fca0000004100 */
[----:B------:R-:W-:-:S04]  /*8a70*/  FMUL R25, R32, UR21 ;  /* 0x0000001520197c20 */ /* 0x000fc80008400000 */
[----:B------:R-:W-:-:S05]  /*8a80*/  FFMA R25, R166, UR20, R25 ;  /* 0x00000014a6197c23 */ /* 0x000fca0008000019 */
[----:B------:R-:W-:-:S05]  /*8a90*/  F2FP.SATFINITE.E4M3.F32.PACK_AB_MERGE_C R25, RZ, R25, RZ ;  /* 0x00000019ff19723e */ /* 0x000fca00048070ff */
[----:B------:R0:W-:Y:S01]  /*8aa0*/  @!P2 STG.E.U8 desc[UR14][R26.64+0x78], R25 ;  /* 0x000078191a00a986 */ /* 0x0001e2000c10110e */
[----:B------:R-:W-:Y:S05]  /*8ab0*/  @P1 BRA `(.L_x_160) ;  /* 0x0000000000041947 */ /* 0x000fea0003800000 */
[----:B------:R2:W5:Y:S02]  /*8ac0*/  LDG.E.U8 R24, desc[UR14][R34.64+0x79] ;  /* 0x0000790e22187981 */ /* 0x000564000c1e1100 */
.L_x_160:
[----:B------:R-:W-:Y:S05]  /*8ad0*/  BSYNC B1 ;  /* 0x0000000000017941 */ /* 0x000fea0003800000 */
.L_x_159:
[----:B-----5:R-:W-:Y:S01]  /*8ae0*/  LOP3.LUT R24, R24, 0xff, RZ, 0xc0, !PT ;  /* 0x000000ff18187812 */ /* 0x020fe200078ec0ff */
[----:B------:R-:W-:Y:S01]  /*8af0*/  BSSY B1, `(.L_x_161) ;  /* 0x0000013000017945 */ /* 0x000fe20003800000 */
[----:B------:R-:W-:Y:S02]  /*8b00*/  IADD3 R33, P0, R43, 0x80, RZ ;  /* 0x000000802b217810 */ /* 0x000fe40007f1e0ff */
[----:B------:R-:W-:-:S03]  /*8b10*/  F2FP.F16.E4M3.UNPACK_B R24, R24 ;  /* 0x00000018ff18723e */ /* 0x000fc600020006ff */
[----:B0-----:R-:W-:Y:S01]  /*8b20*/  IMAD.X R25, RZ, RZ, R39, P0 ;  /* 0x000000ffff197224 */ /* 0x001fe200000e0627 */
[----:B------:R-:W-:Y:S01]  /*8b30*/  ISETP.GE.AND P0, PT, R41, 0x81, PT ;  /* 0x000000812900780c */ /* 0x000fe20003f06270 */
[----:B------:R-:W-:Y:S02]  /*8b40*/  HADD2.F32 R24, -RZ, R24.H0_H0 ;  /* 0x20000018ff187230 */ /* 0x000fe40000004100 */
[----:B--234-:R-:W-:Y:S01]  /*8b50*/  IMAD R34, R25, UR6, RZ ;  /* 0x0000000619227c24 */ /* 0x01cfe2000f8e02ff */
        /* <DEDUP_REMOVED lines=12> */
.L_x_162:
[----:B------:R-:W-:Y:S05]  /*8c20*/  BSYNC B1 ;  /* 0x0000000000017941 */ /* 0x000fea0003800000 */
.L_x_161:
[----:B-----5:R-:W-:Y:S01]  /*8c30*/  LOP3.LUT R32, R32, 0xff, RZ, 0xc0, !PT ;  /* 0x000000ff20207812 */ /* 0x020fe200078ec0ff */
[----:B------:R-:W-:Y:S01]  /*8c40*/  BSSY B1, `(.L_x_163) ;  /* 0x000000b000017945 */ /* 0x000fe20003800000 */
[----:B------:R-:W-:Y:S02]  /*8c50*/  ISETP.LT.OR P2, PT, R42, 0x2, !P0 ;  /* 0x000000022a00780c */ /* 0x000fe40004741670 */
[----:B------:R-:W-:Y:S02]  /*8c60*/  F2FP.F16.E4M3.UNPACK_B R32, R32 ;  /* 0x00000020ff20723e */ /* 0x000fe400020006ff */
[----:B0-----:R-:W-:-:S03]  /*8c70*/  PRMT R26, RZ, 0x7610, R26 ;  /* 0x00007610ff1a7816 */ /* 0x001fc6000000001a */
[----:B------:R-:W-:-:S05]  /*8c80*/  HADD2.F32 R32, -RZ, R32.H0_H0 ;  /* 0x20000020ff207230 */ /* 0x000fca0000004100 */
[----:B------:R-:W-:-:S04]  /*8c90*/  FMUL R27, R32, UR21 ;  /* 0x00000015201b7c20 */ /* 0x000fc80008400000 */
[----:B------:R-:W-:-:S05]  /*8ca0*/  FFMA R27, R164, UR20, R27 ;  /* 0x00000014a41b7c23 */ /* 0x000fca000800001b */
[----:B------:R-:W-:-:S05]  /*8cb0*/  F2FP.SATFINITE.E4M3.F32.PACK_AB_MERGE_C R27, RZ, R27, RZ ;  /* 0x0000001bff1b723e */ /* 0x000fca00048070ff */
[----:B------:R0:W-:Y:S01]  /*8cc0*/  @!P3 STG.E.U8 desc[UR14][R28.64], R27 ;  /* 0x0000001b1c00b986 */ /* 0x0001e2000c10110e */
[----:B------:R-:W-:Y:S05]  /*8cd0*/  @P2 BRA `(.L_x_164) ;  /* 0x0000000000042947 */ /* 0x000fea0003800000 */
[----:B------:R3:W5:Y:S02]  /*8ce0*/  LDG.E.U8 R26, desc[UR14][R24.64+0x1] ;  /* 0x0000010e181a7981 */ /* 0x000764000c1e1100 */
.L_x_164:
[----:B------:R-:W-:Y:S05]  /*8cf0*/  BSYNC B1 ;  /* 0x0000000000017941 */ /* 0x000fea0003800000 */
.L_x_163:
[----:B-----5:R-:W-:Y:S01]  /*8d00*/  LOP3.LUT R26, R26, 0xff, RZ, 0xc0, !PT ;  /* 0x000000ff1a1a7812 */ /* 0x020fe200078ec0ff */
[----:B------:R-:W-:Y:S01]  /*8d10*/  BSSY B1, `(.L_x_165) ;  /* 0x0000013000017945 */ /* 0x000fe20003800000 */
[----:B------:R-:W-:Y:S02]  /*8d20*/  IADD3 R43, P1, R43, 0x88, RZ ;  /* 0x000000882b2b7810 */ /* 0x000fe40007f3e0ff */
[----:B------:R-:W-:Y:S02]  /*8d30*/  F2FP.F16.E4M3.UNPACK_B R26, R26 ;  /* 0x0000001aff1a723e */ /* 0x000fe400020006ff */
[----:B------:R-:W-:Y:S01]  /*8d40*/  PRMT R32, RZ, 0x7610, R32 ;  /* 0x00007610ff207816 */ /* 0x000fe20000000020 */
[----:B------:R-:W-:Y:S01]  /*8d50*/  IMAD.X R38, RZ, RZ, R39, P1 ;  /* 0x000000ffff267224 */ /* 0x000fe200008e0627 */
[----:B------:R-:W-:Y:S01]  /*8d60*/  ISETP.GE.AND P1, PT, R41, 0x89, PT ;  /* 0x000000892900780c */ /* 0x000fe20003f26270 */
[----:B------:R-:W-:Y:S02]  /*8d70*/  HADD2.F32 R26, -RZ, R26.H0_H0 ;  /* 0x2000001aff1a7230 */ /* 0x000fe40000004100 */
[----:B------:R-:W-:Y:S01]  /*8d80*/  IMAD R38, R38, UR6, RZ ;  /* 0x0000000626267c24 */ /* 0x000fe2000f8e02ff */
[----:B------:R-:W-:Y:S01]  /*8d90*/  ISETP.LT.OR P5, PT, R42, 0x1, !P1 ;  /* 0x000000012a00780c */ /* 0x000fe20004fa1670 */
[----:B------:R-:W-:-:S04]  /*8da0*/  IMAD.WIDE.U32 R36, R43, UR6, R36 ;  /* 0x000000062b247c25 */ /* 0x000fc8000f8e0024 */
[----:B------:R-:W-:Y:S01]  /*8db0*/  FMUL R26, R26, UR21 ;  /* 0x000000151a1a7c20 */ /* 0x000fe20008400000 */
[----:B------:R-:W-:-:S03]  /*8dc0*/  IMAD R43, R43, UR7, R38 ;  /* 0x000000072b2b7c24 */ /* 0x000fc6000f8e0226 */
[----:B------:R-:W-:Y:S01]  /*8dd0*/  FFMA R163, R163, UR20, R26 ;  /* 0x00000014a3a37c23 */ /* 0x000fe2000800001a */
[----:B------:R-:W-:-:S04]  /*8de0*/  IADD3 R26, P3, R36, UR10, RZ ;  /* 0x0000000a241a7c10 */ /* 0x000fc8000ff7e0ff */
[----:B------:R-:W-:Y:S02]  /*8df0*/  F2FP.SATFINITE.E4M3.F32.PACK_AB_MERGE_C R163, RZ, R163, RZ ;  /* 0x000000a3ffa3723e */ /* 0x000fe400048070ff */
[----:B0-----:R-:W-:-:S03]  /*8e00*/  IADD3.X R27, R37, UR11, R43, P3, !PT ;  /* 0x0000000b251b7c10 */ /* 0x001fc60009ffe42b */
[----:B------:R0:W-:Y:S01]  /*8e10*/  @!P2 STG.E.U8 desc[UR14][R28.64+0x1], R163 ;  /* 0x000001a31c00a986 */ /* 0x0001e2000c10110e */
[----:B------:R-:W-:Y:S05]  /*8e20*/  @P5 BRA `(.L_x_166) ;  /* 0x0000000000045947 */ /* 0x000fea0003800000 */
[----:B------:R4:W5:Y:S02]  /*8e30*/  LDG.E.U8 R32, desc[UR14][R26.64] ;  /* 0x0000000e1a207981 */ /* 0x000964000c1e1100 */
.L_x_166:
[----:B------:R-:W-:Y:S05]  /*8e40*/  BSYNC B1 ;  /* 0x0000000000017941 */ /* 0x000fea0003800000 */
.L_x_165:
        /* <DEDUP_REMOVED lines=12> */
.L_x_168:
[----:B------:R-:W-:Y:S05]  /*8f10*/  BSYNC B1 ;  /* 0x0000000000017941 */ /* 0x000fea0003800000 */
.L_x_167:
        /* <DEDUP_REMOVED lines=12> */
.L_x_170:
[----:B------:R-:W-:Y:S05]  /*8fe0*/  BSYNC B1 ;  /* 0x0000000000017941 */ /* 0x000fea0003800000 */
.L_x_169:
        /* <DEDUP_REMOVED lines=12> */
.L_x_172:
[----:B------:R-:W-:Y:S05]  /*90b0*/  BSYNC B1 ;  /* 0x0000000000017941 */ /* 0x000fea0003800000 */
.L_x_171:
        /* <DEDUP_REMOVED lines=12> */
.L_x_174:
[----:B------:R-:W-:Y:S05]  /*9180*/  BSYNC B1 ;  /* 0x0000000000017941 */ /* 0x000fea0003800000 */
.L_x_173:
        /* <DEDUP_REMOVED lines=12> */
.L_x_176:
[----:B------:R-:W-:Y:S05]  /*9250*/  BSYNC B1 ;  /* 0x0000000000017941 */ /* 0x000fea0003800000 */
.L_x_175:
        /* <DEDUP_REMOVED lines=12> */
.L_x_178:
[----:B------:R-:W-:Y:S05]  /*9320*/  BSYNC B1 ;  /* 0x0000000000017941 */ /* 0x000fea0003800000 */
.L_x_177:
        /* <DEDUP_REMOVED lines=12> */
.L_x_180:
[----:B------:R-:W-:Y:S05]  /*93f0*/  BSYNC B1 ;  /* 0x0000000000017941 */ /* 0x000fea0003800000 */
.L_x_179:
        /* <DEDUP_REMOVED lines=12> */
.L_x_182:
[----:B------:R-:W-:Y:S05]  /*94c0*/  BSYNC B1 ;  /* 0x0000000000017941 */ /* 0x000fea0003800000 */
.L_x_181:
        /* <DEDUP_REMOVED lines=12> */
.L_x_184:
[----:B------:R-:W-:Y:S05]  /*9590*/  BSYNC B1 ;  /* 0x0000000000017941 */ /* 0x000fea0003800000 */
.L_x_183:
        /* <DEDUP_REMOVED lines=12> */
.L_x_186:
[----:B------:R-:W-:Y:S05]  /*9660*/  BSYNC B1 ;  /* 0x0000000000017941 */ /* 0x000fea0003800000 */
.L_x_185:
        /* <DEDUP_REMOVED lines=12> */
.L_x_188:
[----:B------:R-:W-:Y:S05]  /*9730*/  BSYNC B1 ;  /* 0x0000000000017941 */ /* 0x000fea0003800000 */
.L_x_187:
[----:B-----5:R-:W-:Y:S01]  /*9740*/  LOP3.LUT R32, R32, 0xff, RZ, 0xc0, !PT ;  /* 0x000000ff20207812 */ /* 0x020fe200078ec0ff */
[----:B------:R-:W-:Y:S01]  /*9750*/  BSSY B1, `(.L_x_189) ;  /* 0x000000b000017945 */ /* 0x000fe20003800000 */
[----:B------:R-:W-:Y:S02]  /*9760*/  ISETP.LT.OR P3, PT, R42, 0x19, !P1 ;  /* 0x000000192a00780c */ /* 0x000fe40004f61670 */
[----:B------:R-:W-:-:S05]  /*9770*/  F2FP.F16.E4M3.UNPACK_B R32, R32 ;  /* 0x00000020ff20723e */ /* 0x000fca00020006ff */
[----:B------:R-:W-:-:S05]  /*9780*/  HADD2.F32 R32, -RZ, R32.H0_H0 ;  /* 0x20000020ff207230 */ /* 0x000fca0000004100 */
[----:B------:R-:W-:-:S04]  /*9790*/  FMUL R32, R32, UR21 ;  /* 0x0000001520207c20 */ /* 0x000fc80008400000 */
[----:B------:R-:W-:Y:S01]  /*97a0*/  FFMA R32, R23, UR20, R32 ;  /* 0x0000001417207c23 */ /* 0x000fe20008000020 */
[----:B------:R-:W-:-:S04]  /*97b0*/  PRMT R23, RZ, 0x7610, R23 ;  /* 0x00007610ff177816 */ /* 0x000fc80000000017 */
[----:B0-----:R-:W-:-:S05]  /*97c0*/  F2FP.SATFINITE.E4M3.F32.PACK_AB_MERGE_C R33, RZ, R32, RZ ;  /* 0x00000020ff21723e */ /* 0x001fca00048070ff */
[----:B------:R0:W-:Y:S01]  /*97d0*/  @!P2 STG.E.U8 desc[UR14][R28.64+0x19], R33 ;  /* 0x000019211c00a986 */ /* 0x0001e2000c10110e */
[----:B------:R-:W-:Y:S05]  /*97e0*/  @P3 BRA `(.L_x_190) ;  /* 0x0000000000043947 */ /* 0x000fea0003800000 */
[----:B------:R0:W5:Y:S02]  /*97f0*/  LDG.E.U8 R23, desc[UR14][R26.64+0x18] ;  /* 0x0000180e1a177981 */ /* 0x000164000c1e1100 */
.L_x_190:
[----:B------:R-:W-:Y:S05]  /*9800*/  BSYNC B1 ;  /* 0x0000000000017941 */ /* 0x000fea0003800000 */
.L_x_189:
        /* <DEDUP_REMOVED lines=8> */
[----:B------:R-:W-:-:S05]  /*9890*/  F2FP.SATFINITE.E4M3.F32.PACK_AB_MERGE_C R23, RZ, R23, RZ ;  /* 0x00000017ff17723e */ /* 0x000fca00048070ff */
[----:B------:R0:W-:Y:S01]  /*98a0*/  @!P3 STG.E.U8 desc[UR14][R30.64+0x18], R23 ;  /* 0x000018171e00b986 */ /* 0x0001e2000c10110e */
[----:B------:R-:W-:Y:S05]  /*98b0*/  @P2 BRA `(.L_x_192) ;  /* 0x0000000000042947 */ /* 0x000fea0003800000 */
[----:B------:R0:W5:Y:S02]  /*98c0*/  LDG.E.U8 R22, desc[UR14][R26.64+0x19] ;  /* 0x0000190e1a167981 */ /* 0x000164000c1e1100 */
.L_x_192:
[----:B------:R-:W-:Y:S05]  /*98d0*/  BSYNC B1 ;  /* 0x0000000000017941 */ /* 0x000fea0003800000 */
.L_x_191:
        /* <DEDUP_REMOVED lines=12> */
.L_x_194:
[----:B------:R-:W-:Y:S05]  /*99a0*/  BSYNC B1 ;  /* 0x0000000000017941 */ /* 0x000fea0003800000 */
.L_x_193:
        /* <DEDUP_REMOVED lines=12> */
.L_x_196:
[----:B------:R-:W-:Y:S05]  /*9a70*/  BSYNC B1 ;  /* 0x0000000000017941 */ /* 0x000fea0003800000 */
.L_x_195:
        /* <DEDUP_REMOVED lines=12> */
.L_x_198:
[----:B------:R-:W-:Y:S05]  /*9b40*/  BSYNC B1 ;  /* 0x0000000000017941 */ /* 0x000fea0003800000 */
.L_x_197:
        /* <DEDUP_REMOVED lines=12> */
.L_x_200:
[----:B------:R-:W-:Y:S05]  /*9c10*/  BSYNC B1 ;  /* 0x0000000000017941 */ /* 0x000fea0003800000 */
.L_x_199:
        /* <DEDUP_REMOVED lines=12> */
.L_x_202:
[----:B------:R-:W-:Y:S05]  /*9ce0*/  BSYNC B1 ;  /* 0x0000000000017941 */ /* 0x000fea0003800000 */
.L_x_201:
        /* <DEDUP_REMOVED lines=12> */
.L_x_204:
[----:B------:R-:W-:Y:S05]  /*9db0*/  BSYNC B1 ;  /* 0x0000000000017941 */ /* 0x000fea0003800000 */
.L_x_203:
        /* <DEDUP_REMOVED lines=12> */
.L_x_206:
[----:B------:R-:W-:Y:S05]  /*9e80*/  BSYNC B1 ;  /* 0x0000000000017941 */ /* 0x000fea0003800000 */
.L_x_205:
        /* <DEDUP_REMOVED lines=12> */
.L_x_208:
[----:B------:R-:W-:Y:S05]  /*9f50*/  BSYNC B1 ;  /* 0x0000000000017941 */ /* 0x000fea0003800000 */
.L_x_207:
        /* <DEDUP_REMOVED lines=12> */
.L_x_210:
[----:B------:R-:W-:Y:S05]  /*a020*/  BSYNC B1 ;  /* 0x0000000000017941 */ /* 0x000fea0003800000 */
.L_x_209:
        /* <DEDUP_REMOVED lines=12> */
.L_x_212:
[----:B------:R-:W-:Y:S05]  /*a0f0*/  BSYNC B1 ;  /* 0x0000000000017941 */ /* 0x000fea0003800000 */
.L_x_211:
        /* <DEDUP_REMOVED lines=12> */
.L_x_214:
[----:B------:R-:W-:Y:S05]  /*a1c0*/  BSYNC B1 ;  /* 0x0000000000017941 */ /* 0x000fea0003800000 */
.L_x_213:
        /* <DEDUP_REMOVED lines=12> */
.L_x_216:
[----:B------:R-:W-:Y:S05]  /*a290*/  BSYNC B1 ;  /* 0x0000000000017941 */ /* 0x000fea0003800000 */
.L_x_215:
        /* <DEDUP_REMOVED lines=12> */
.L_x_218:
[----:B------:R-:W-:Y:S05]  /*a360*/  BSYNC B1 ;  /* 0x0000000000017941 */ /* 0x000fea0003800000 */
.L_x_217:
        /* <DEDUP_REMOVED lines=12> */
.L_x_220:
[----:B------:R-:W-:Y:S05]  /*a430*/  BSYNC B1 ;  /* 0x0000000000017941 */ /* 0x000fea0003800000 */
.L_x_219:
        /* <DEDUP_REMOVED lines=12> */
.L_x_222:
[----:B------:R-:W-:Y:S05]  /*a500*/  BSYNC B1 ;  /* 0x0000000000017941 */ /* 0x000fea0003800000 */
.L_x_221:
        /* <DEDUP_REMOVED lines=12> */
.L_x_224:
[----:B------:R-:W-:Y:S05]  /*a5d0*/  BSYNC B1 ;  /* 0x0000000000017941 */ /* 0x000fea0003800000 */
.L_x_223:
        /* <DEDUP_REMOVED lines=12> */
.L_x_226:
[----:B------:R-:W-:Y:S05]  /*a6a0*/  BSYNC B1 ;  /* 0x0000000000017941 */ /* 0x000fea0003800000 */
.L_x_225:
        /* <DEDUP_REMOVED lines=12> */
.L_x_228:
[----:B------:R-:W-:Y:S05]  /*a770*/  BSYNC B1 ;  /* 0x0000000000017941 */ /* 0x000fea0003800000 */
.L_x_227:
        /* <DEDUP_REMOVED lines=12> */
.L_x_230:
[----:B------:R-:W-:Y:S05]  /*a840*/  BSYNC B1 ;  /* 0x0000000000017941 */ /* 0x000fea0003800000 */
.L_x_229:
        /* <DEDUP_REMOVED lines=12> */
.L_x_232:
[----:B------:R-:W-:Y:S05]  /*a910*/  BSYNC B1 ;  /* 0x0000000000017941 */ /* 0x000fea0003800000 */
.L_x_231:
[----:B-----5:R-:W-:Y:S01]  /*a920*/  LOP3.LUT R2, R2, 0xff, RZ, 0xc0, !PT ;  /* 0x000000ff02027812 */ /* 0x020fe200078ec0ff */
[----:B------:R-:W-:Y:S01]  /*a930*/  BSSY B1, `(.L_x_233) ;  /* 0x000000b000017945 */ /* 0x000fe20003800000 */
[----:B------:R-:W-:Y:S02]  /*a940*/  ISETP.LT.OR P3, PT, R42, 0x49, !P0 ;  /* 0x000000492a00780c */ /* 0x000fe40004761670 */
[----:B------:R-:W-:-:S05]  /*a950*/  F2FP.F16.E4M3.UNPACK_B R2, R2 ;  /* 0x00000002ff02723e */ /* 0x000fca00020006ff */
[----:B------:R-:W-:-:S05]  /*a960*/  HADD2.F32 R2, -RZ, R2.H0_H0 ;  /* 0x20000002ff027230 */ /* 0x000fca0000004100 */
[----:B0-----:R-:W-:-:S04]  /*a970*/  FMUL R3, R2, UR21 ;  /* 0x0000001502037c20 */ /* 0x001fc80008400000 */
[----:B------:R-:W-:Y:S01]  /*a980*/  FFMA R3, R0, UR20, R3 ;  /* 0x0000001400037c23 */ /* 0x000fe20008000003 */
[----:B------:R-:W-:-:S04]  /*a990*/  PRMT R0, RZ, 0x7610, R0 ;  /* 0x00007610ff007816 */ /* 0x000fc80000000000 */
[----:B------:R-:W-:-:S05]  /*a9a0*/  F2FP.SATFINITE.E4M3.F32.PACK_AB_MERGE_C R3, RZ, R3, RZ ;  /* 0x00000003ff03723e */ /* 0x000fca00048070ff */
[----:B------:R0:W-:Y:S01]  /*a9b0*/  @!P2 STG.E.U8 desc[UR14][R30.64+0x41], R3 ;  /* 0x000041031e00a986 */ /* 0x0001e2000c10110e */
[----:B------:R-:W-:Y:S05]  /*a9c0*/  @P3 BRA `(.L_x_234) ;  /* 0x0000000000043947 */ /* 0x000fea0003800000 */
[----:B------:R0:W5:Y:S02]  /*a9d0*/  LDG.E.U8 R0, desc[UR14][R24.64+0x48] ;  /* 0x0000480e18007981 */ /* 0x000164000c1e1100 */
.L_x_234:
[----:B------:R-:W-:Y:S05]  /*a9e0*/  BSYNC B1 ;  /* 0x0000000000017941 */ /* 0x000fea0003800000 */
.L_x_233:
[----:B------:R-:W2:Y:S01]  /*a9f0*/  LDL.LU R2, [R1] ;  /* 0x0000000001027983 */ /* 0x000ea20000300800 */
[----:B-----5:R-:W-:Y:S01]  /*aa00*/  LOP3.LUT R0, R0, 0xff, RZ, 0xc0, !PT ;  /* 0x000000ff00007812 */ /* 0x020fe200078ec0ff */
[----:B------:R-:W-:Y:S01]  /*aa10*/  BSSY B1, `(.L_x_235) ;  /* 0x000000b000017945 */ /* 0x000fe20003800000 */
[----:B------:R-:W-:Y:S02]  /*aa20*/  ISETP.LT.OR P2, PT, R42, 0x4a, !P0 ;  /* 0x0000004a2a00780c */ /* 0x000fe40004741670 */
[----:B------:R-:W-:-:S05]  /*aa30*/  F2FP.F16.E4M3.UNPACK_B R0, R0 ;  /* 0x00000000ff00723e */ /* 0x000fca00020006ff */
[----:B------:R-:W-:-:S05]  /*aa40*/  HADD2.F32 R0, -RZ, R0.H0_H0 ;  /* 0x20000000ff007230 */ /* 0x000fca0000004100 */
[----:B------:R-:W-:-:S04]  /*aa50*/  FMUL R0, R0, UR21 ;  /* 0x0000001500007c20 */ /* 0x000fc80008400000 */
[----:B--2---:R-:W-:-:S05]  /*aa60*/  FFMA R0, R2, UR20, R0 ;  /* 0x0000001402007c23 */ /* 0x004fca0008000000 */
[----:B0-----:R-:W-:Y:S02]  /*aa70*/  F2FP.SATFINITE.E4M3.F32.PACK_AB_MERGE_C R3, RZ, R0, RZ ;  /* 0x00000000ff03723e */ /* 0x001fe400048070ff */
[----:B------:R-:W-:-:S03]  /*aa80*/  PRMT R0, RZ, 0x7610, R0 ;  /* 0x00007610ff007816 */ /* 0x000fc60000000000 */
[----:B------:R0:W-:Y:S01]  /*aa90*/  @!P3 STG.E.U8 desc[UR14][R28.64+0x48], R3 ;  /* 0x000048031c00b986 */ /* 0x0001e2000c10110e */
[----:B------:R-:W-:Y:S05]  /*aaa0*/  @P2 BRA `(.L_x_236) ;  /* 0x0000000000042947 */ /* 0x000fea0003800000 */
[----:B------:R2:W5:Y:S02]  /*aab0*/  LDG.E.U8 R0, desc[UR14][R24.64+0x49] ;  /* 0x0000490e18007981 */ /* 0x000564000c1e1100 */
.L_x_236:
[----:B------:R-:W-:Y:S05]  /*aac0*/  BSYNC B1 ;  /* 0x0000000000017941 */ /* 0x000fea0003800000 */
.L_x_235:
[----:B------:R-:W3:Y:S01]  /*aad0*/  LDL.LU R2, [R1+0x4] ;  /* 0x0000040001027983 */ /* 0x000ee20000300800 */
[----:B-----5:R-:W-:Y:S01]  /*aae0*/  LOP3.LUT R0, R0, 0xff, RZ, 0xc0, !PT ;  /* 0x000000ff00007812 */ /* 0x020fe200078ec0ff */
[----:B------:R-:W-:Y:S01]  /*aaf0*/  BSSY B1, `(.L_x_237) ;  /* 0x000000b000017945 */ /* 0x000fe20003800000 */
[----:B------:R-:W-:Y:S02]  /*ab00*/  ISETP.LT.OR P3, PT, R42, 0x49, !P1 ;  /* 0x000000492a00780c */ /* 0x000fe40004f61670 */
[----:B------:R-:W-:-:S05]  /*ab10*/  F2FP.F16.E4M3.UNPACK_B R0, R0 ;  /* 0x00000000ff00723e */ /* 0x000fca00020006ff */
[----:B------:R-:W-:-:S05]  /*ab20*/  HADD2.F32 R0, -RZ, R0.H0_H0 ;  /* 0x20000000ff007230 */ /* 0x000fca0000004100 */
[----:B------:R-:W-:-:S04]  /*ab30*/  FMUL R0, R0, UR21 ;  /* 0x0000001500007c20 */ /* 0x000fc80008400000 */
[----:B---3--:R-:W-:-:S05]  /*ab40*/  FFMA R0, R2, UR20, R0 ;  /* 0x0000001402007c23 */ /* 0x008fca0008000000 */
[----:B0-----:R-:W-:Y:S02]  /*ab50*/  F2FP.SATFINITE.E4M3.F32.PACK_AB_MERGE_C R3, RZ, R0, RZ ;  /* 0x00000000ff03723e */ /* 0x001fe400048070ff */
[----:B------:R-:W-:-:S03]  /*ab60*/  PRMT R0, RZ, 0x7610, R0 ;  /* 0x00007610ff007816 */ /* 0x000fc60000000000 */
[----:B------:R0:W-:Y:S01]  /*ab70*/  @!P2 STG.E.U8 desc[UR14][R28.64+0x49], R3 ;  /* 0x000049031c00a986 */ /* 0x0001e2000c10110e */
[----:B------:R-:W-:Y:S05]  /*ab80*/  @P3 BRA `(.L_x_238) ;  /* 0x0000000000043947 */ /* 0x000fea0003800000 */
[----:B------:R3:W5:Y:S02]  /*ab90*/  LDG.E.U8 R0, desc[UR14][R26.64+0x48] ;  /* 0x0000480e1a007981 */ /* 0x000764000c1e1100 */
.L_x_238:
[----:B------:R-:W-:Y:S05]  /*aba0*/  BSYNC B1 ;  /* 0x0000000000017941 */ /* 0x000fea0003800000 */
.L_x_237:
[----:B------:R-:W2:Y:S01]  /*abb0*/  LDL.LU R2, [R1+0x8] ;  /* 0x0000080001027983 */ /* 0x000ea20000300800 */
        /* <DEDUP_REMOVED lines=12> */
.L_x_240:
[----:B------:R-:W-:Y:S05]  /*ac80*/  BSYNC B1 ;  /* 0x0000000000017941 */ /* 0x000fea0003800000 */
.L_x_239:
        /* <DEDUP_REMOVED lines=13> */
.L_x_242:
[----:B------:R-:W-:Y:S05]  /*ad60*/  BSYNC B1 ;  /* 0x0000000000017941 */ /* 0x000fea0003800000 */
.L_x_241:
        /* <DEDUP_REMOVED lines=13> */
.L_x_244:
[----:B------:R-:W-:Y:S05]  /*ae40*/  BSYNC B1 ;  /* 0x0000000000017941 */ /* 0x000fea0003800000 */
.L_x_243:
        /* <DEDUP_REMOVED lines=13> */
.L_x_246:
[----:B------:R-:W-:Y:S05]  /*af20*/  BSYNC B1 ;  /* 0x0000000000017941 */ /* 0x000fea0003800000 */
.L_x_245:
        /* <DEDUP_REMOVED lines=13> */
.L_x_248:
[----:B------:R-:W-:Y:S05]  /*b000*/  BSYNC B1 ;  /* 0x0000000000017941 */ /* 0x000fea0003800000 */
.L_x_247:
        /* <DEDUP_REMOVED lines=13> */
.L_x_250:
[----:B------:R-:W-:Y:S05]  /*b0e0*/  BSYNC B1 ;  /* 0x0000000000017941 */ /* 0x000fea0003800000 */
.L_x_249:
        /* <DEDUP_REMOVED lines=13> */
.L_x_252:
[----:B------:R-:W-:Y:S05]  /*b1c0*/  BSYNC B1 ;  /* 0x0000000000017941 */ /* 0x000fea0003800000 */
.L_x_251:
        /* <DEDUP_REMOVED lines=13> */
.L_x_254:
[----:B------:R-:W-:Y:S05]  /*b2a0*/  BSYNC B1 ;  /* 0x0000000000017941 */ /* 0x000fea0003800000 */
.L_x_253:
        /* <DEDUP_REMOVED lines=13> */
.L_x_256:
[----:B------:R-:W-:Y:S05]  /*b380*/  BSYNC B1 ;  /* 0x0000000000017941 */ /* 0x000fea0003800000 */
.L_x_255:
        /* <DEDUP_REMOVED lines=13> */
.L_x_258:
[----:B------:R-:W-:Y:S05]  /*b460*/  BSYNC B1 ;  /* 0x0000000000017941 */ /* 0x000fea0003800000 */
.L_x_257:
        /* <DEDUP_REMOVED lines=13> */
.L_x_260:
[----:B------:R-:W-:Y:S05]  /*b540*/  BSYNC B1 ;  /* 0x0000000000017941 */ /* 0x000fea0003800000 */
.L_x_259:
        /* <DEDUP_REMOVED lines=13> */
.L_x_262:
[----:B------:R-:W-:Y:S05]  /*b620*/  BSYNC B1 ;  /* 0x0000000000017941 */ /* 0x000fea0003800000 */
.L_x_261:
        /* <DEDUP_REMOVED lines=13> */
.L_x_264:
[----:B------:R-:W-:Y:S05]  /*b700*/  BSYNC B1 ;  /* 0x0000000000017941 */ /* 0x000fea0003800000 */
.L_x_263:
        /* <DEDUP_REMOVED lines=13> */
.L_x_266:
[----:B------:R-:W-:Y:S05]  /*b7e0*/  BSYNC B1 ;  /* 0x0000000000017941 */ /* 0x000fea0003800000 */
.L_x_265:
        /* <DEDUP_REMOVED lines=13> */
.L_x_268:
[----:B------:R-:W-:Y:S05]  /*b8c0*/  BSYNC B1 ;  /* 0x0000000000017941 */ /* 0x000fea0003800000 */
.L_x_267:
        /* <DEDUP_REMOVED lines=13> */
.L_x_270:
[----:B------:R-:W-:Y:S05]  /*b9a0*/  BSYNC B1 ;  /* 0x0000000000017941 */ /* 0x000fea0003800000 */
.L_x_269:
        /* <DEDUP_REMOVED lines=13> */
.L_x_272:
[----:B------:R-:W-:Y:S05]  /*ba80*/  BSYNC B1 ;  /* 0x0000000000017941 */ /* 0x000fea0003800000 */
.L_x_271:
        /* <DEDUP_REMOVED lines=13> */
.L_x_274:
[----:B------:R-:W-:Y:S05]  /*bb60*/  BSYNC B1 ;  /* 0x0000000000017941 */ /* 0x000fea0003800000 */
.L_x_273:
        /* <DEDUP_REMOVED lines=13> */
.L_x_276:
[----:B------:R-:W-:Y:S05]  /*bc40*/  BSYNC B1 ;  /* 0x0000000000017941 */ /* 0x000fea0003800000 */
.L_x_275:
        /* <DEDUP_REMOVED lines=13> */
.L_x_278:
[----:B------:R-:W-:Y:S05]  /*bd20*/  BSYNC B1 ;  /* 0x0000000000017941 */ /* 0x000fea0003800000 */
.L_x_277:
        /* <DEDUP_REMOVED lines=13> */
.L_x_280:
[----:B------:R-:W-:Y:S05]  /*be00*/  BSYNC B1 ;  /* 0x0000000000017941 */ /* 0x000fea0003800000 */
.L_x_279:
        /* <DEDUP_REMOVED lines=13> */
.L_x_282:
[----:B------:R-:W-:Y:S05]  /*bee0*/  BSYNC B1 ;  /* 0x0000000000017941 */ /* 0x000fea0003800000 */
.L_x_281:
        /* <DEDUP_REMOVED lines=13> */
.L_x_284:
[----:B------:R-:W-:Y:S05]  /*bfc0*/  BSYNC B1 ;  /* 0x0000000000017941 */ /* 0x000fea0003800000 */
.L_x_283:
        /* <DEDUP_REMOVED lines=13> */
.L_x_286:
[----:B------:R-:W-:Y:S05]  /*c0a0*/  BSYNC B1 ;  /* 0x0000000000017941 */ /* 0x000fea0003800000 */
.L_x_285:
        /* <DEDUP_REMOVED lines=13> */
.L_x_288:
[----:B------:R-:W-:Y:S05]  /*c180*/  BSYNC B1 ;  /* 0x0000000000017941 */ /* 0x000fea0003800000 */
.L_x_287:
[----:B------:R-:W-:Y:S05]  /*c190*/  @P1 BRA `(.L_x_289) ;  /* 0x0000002000a41947 */ /* 0x000fea0003800000 */
[----:B------:R-:W2:Y:S01]  /*c1a0*/  LDL.LU R2, [R1+0x6c] ;  /* 0x00006c0001027983 */ /* 0x000ea20000300800 */
[----:B-----5:R-:W-:-:S04]  /*c1b0*/  LOP3.LUT R0, R0, 0xff, RZ, 0xc0, !PT ;  /* 0x000000ff00007812 */ /* 0x020fc800078ec0ff */
[----:B------:R-:W-:-:S05]  /*c1c0*/  F2FP.F16.E4M3.UNPACK_B R0, R0 ;  /* 0x00000000ff00723e */ /* 0x000fca00020006ff */
[----:B------:R-:W-:-:S05]  /*c1d0*/  HADD2.F32 R0, -RZ, R0.H0_H0 ;  /* 0x20000000ff007230 */ /* 0x000fca0000004100 */
[----:B------:R-:W-:-:S04]  /*c1e0*/  FMUL R0, R0, UR21 ;  /* 0x0000001500007c20 */ /* 0x000fc80008400000 */
[----:B--2---:R-:W-:-:S05]  /*c1f0*/  FFMA R0, R2, UR20, R0 ;  /* 0x0000001402007c23 */ /* 0x004fca0008000000 */
[----:B0-----:R-:W-:-:S05]  /*c200*/  F2FP.SATFINITE.E4M3.F32.PACK_AB_MERGE_C R3, RZ, R0, RZ ;  /* 0x00000000ff03723e */ /* 0x001fca00048070ff */
[----:B------:R0:W-:Y:S01]  /*c210*/  STG.E.U8 desc[UR14][R30.64+0x79], R3 ;  /* 0x000079031e007986 */ /* 0x0001e2000c10110e */
[----:B------:R-:W-:Y:S05]  /*c220*/  BRA `(.L_x_289) ;  /* 0x0000002000807947 */ /* 0x000fea0003800000 */
.L_x_32:
[----:B------:R-:W-:Y:S01]  /*c230*/  ISETP.GE.AND P3, PT, R41, 0x1, PT ;  /* 0x000000012900780c */ /* 0x000fe20003f66270 */
[----:B------:R-:W-:Y:S01]  /*c240*/  FMUL R227, R227, UR20 ;  /* 0x00000014e3e37c20 */ /* 0x000fe20008400000 */
[----:B------:R-:W-:Y:S01]  /*c250*/  ISETP.GE.AND P2, PT, R41, 0x9, PT ;  /* 0x000000092900780c */ /* 0x000fe20003f46270 */
[----:B------:R-:W-:Y:S01]  /*c260*/  FMUL R228, R228, UR20 ;  /* 0x00000014e4e47c20 */ /* 0x000fe20008400000 */
[C---:B------:R-:W-:Y:S01]  /*c270*/  ISETP.LT.OR P0, PT, R42.reuse, 0x1, !P3 ;  /* 0x000000012a00780c */ /* 0x040fe20005f01670 */
[----:B------:R-:W-:Y:S01]  /*c280*/  FMUL R225, R225, UR20 ;  /* 0x00000014e1e17c20 */ /* 0x000fe20008400000 */
[----:B------:R-:W-:Y:S01]  /*c290*/  ISETP.LT.OR P1, PT, R42, 0x2, !P3 ;  /* 0x000000022a00780c */ /* 0x000fe20005f21670 */
[----:B------:R-:W-:Y:S01]  /*c2a0*/  FMUL R226, R226, UR20 ;  /* 0x00000014e2e27c20 */ /* 0x000fe20008400000 */
[----:B------:R-:W-:Y:S02]  /*c2b0*/  ISETP.LT.OR P6, PT, R42, 0x2, !P2 ;  /* 0x000000022a00780c */ /* 0x000fe400057c1670 */
[----:B------:R-:W-:-:S02]  /*c2c0*/  F2FP.SATFINITE.E4M3.F32.PACK_AB_MERGE_C R33, RZ, R228, RZ ;  /* 0x000000e4ff21723e */ /* 0x000fc400048070ff */
[----:B------:R-:W-:Y:S02]  /*c2d0*/  F2FP.SATFINITE.E4M3.F32.PACK_AB_MERGE_C R227, RZ, R227, RZ ;  /* 0x000000e3ffe3723e */ /* 0x000fe400048070ff */
[C---:B------:R-:W-:Y:S02]  /*c2e0*/  ISETP.LT.OR P5, PT, R42.reuse, 0x1, !P2 ;  /* 0x000000012a00780c */ /* 0x040fe400057a1670 */
[----:B------:R-:W-:Y:S01]  /*c2f0*/  F2FP.SATFINITE.E4M3.F32.PACK_AB_MERGE_C R225, RZ, R225, RZ ;  /* 0x000000e1ffe1723e */ /* 0x000fe200048070ff */
[----:B------:R0:W-:Y:S01]  /*c300*/  @!P0 STG.E.U8 desc[UR14][R24.64], R33 ;  /* 0x0000002118008986 */ /* 0x0001e2000c10110e */
[----:B------:R-:W-:Y:S01]  /*c310*/  ISETP.LT.OR P0, PT, R42, 0x9, !P3 ;  /* 0x000000092a00780c */ /* 0x000fe20005f01670 */
[----:B------:R-:W-:Y:S01]  /*c320*/  FMUL R224, R224, UR20 ;  /* 0x00000014e0e07c20 */ /* 0x000fe20008400000 */
[----:B------:R-:W-:Y:S01]  /*c330*/  F2FP.SATFINITE.E4M3.F32.PACK_AB_MERGE_C R35, RZ, R226, RZ ;  /* 0x000000e2ff23723e */ /* 0x000fe200048070ff */
[----:B------:R-:W-:Y:S01]  /*c340*/  @!P1 STG.E.U8 desc[UR14][R24.64+0x1], R227 ;  /* 0x000001e318009986 */ /* 0x000fe2000c10110e */
[----:B------:R-:W-:-:S03]  /*c350*/  ISETP.LT.OR P1, PT, R42, 0xa, !P3 ;  /* 0x0000000a2a00780c */ /* 0x000fc60005f21670 */
[----:B------:R-:W-:Y:S01]  /*c360*/  @!P6 STG.E.U8 desc[UR14][R26.64+0x1], R225 ;  /* 0x000001e11a00e986 */ /* 0x000fe2000c10110e */
[----:B------:R-:W-:Y:S01]  /*c370*/  ISETP.LT.OR P6, PT, R42, 0xa, !P2 ;  /* 0x0000000a2a00780c */ /* 0x000fe200057c1670 */
[----:B------:R-:W-:Y:S01]  /*c380*/  FMUL R223, R223, UR20 ;  /* 0x00000014dfdf7c20 */ /* 0x000fe20008400000 */
[----:B------:R-:W-:Y:S01]  /*c390*/  FMUL R221, R221, UR20 ;  /* 0x00000014dddd7c20 */ /* 0x000fe20008400000 */
[----:B------:R2:W-:Y:S01]  /*c3a0*/  @!P5 STG.E.U8 desc[UR14][R26.64], R35 ;  /* 0x000000231a00d986 */ /* 0x0005e2000c10110e */
[----:B0-----:R-:W-:Y:S02]  /*c3b0*/  F2FP.SATFINITE.E4M3.F32.PACK_AB_MERGE_C R33, RZ, R224, RZ ;  /* 0x000000e0ff21723e */ /* 0x001fe400048070ff */
[----:B------:R-:W-:Y:S01]  /*c3c0*/  F2FP.SATFINITE.E4M3.F32.PACK_AB_MERGE_C R223, RZ, R223, RZ ;  /* 0x000000dfffdf723e */ /* 0x000fe200048070ff */
[----:B------:R-:W-:Y:S01]  /*c3d0*/  FMUL R222, R222, UR20 ;  /* 0x00000014dede7c20 */ /* 0x000fe20008400000 */
[----:B------:R-:W-:Y:S01]  /*c3e0*/  ISETP.LT.OR P5, PT, R42, 0x9, !P2 ;  /* 0x000000092a00780c */ /* 0x000fe200057a1670 */
[----:B------:R-:W-:Y:S01]  /*c3f0*/  FMUL R220, R220, UR20 ;  /* 0x00000014dcdc7c20 */ /* 0x000fe20008400000 */
[----:B------:R-:W-:Y:S01]  /*c400*/  F2FP.SATFINITE.E4M3.F32.PACK_AB_MERGE_C R221, RZ, R221, RZ ;  /* 0x000000ddffdd723e */ /* 0x000fe200048070ff */
[----:B------:R0:W-:Y:S01]  /*c410*/  @!P0 STG.E.U8 desc[UR14][R24.64+0x8], R33 ;  /* 0x0000082118008986 */ /* 0x0001e2000c10110e */
[----:B------:R-:W-:-:S03]  /*c420*/  ISETP.LT.OR P0, PT, R42, 0x11, !P3 ;  /* 0x000000112a00780c */ /* 0x000fc60005f01670 */
[----:B------:R-:W-:Y:S01]  /*c430*/  @!P1 STG.E.U8 desc[UR14][R24.64+0x9], R223 ;  /* 0x000009df18009986 */ /* 0x000fe2000c10110e */
[----:B------:R-:W-:-:S03]  /*c440*/  ISETP.LT.OR P1, PT, R42, 0x12, !P3 ;  /* 0x000000122a00780c */ /* 0x000fc60005f21670 */
[----:B------:R-:W-:Y:S01]  /*c450*/  @!P6 STG.E.U8 desc[UR14][R26.64+0x9], R221 ;  /* 0x000009dd1a00e986 */ /* 0x000fe2000c10110e */
[C---:B------:R-:W-:Y:S01]  /*c460*/  ISETP.LT.OR P6, PT, R42.reuse, 0x12, !P2 ;  /* 0x000000122a00780c */ /* 0x040fe200057c1670 */
[----:B------:R-:W-:Y:S01]  /*c470*/  FMUL R219, R219, UR20 ;  /* 0x00000014dbdb7c20 */ /* 0x000fe20008400000 */
[----:B--2---:R-:W-:Y:S01]  /*c480*/  F2FP.SATFINITE.E4M3.F32.PACK_AB_MERGE_C R35, RZ, R222, RZ ;  /* 0x000000deff23723e */ /* 0x004fe200048070ff */
[----:B------:R-:W-:Y:S01]  /*c490*/  FMUL R217, R217, UR20 ;  /* 0x00000014d9d97c20 */ /* 0x000fe20008400000 */
[----:B0-----:R-:W-:Y:S01]  /*c4a0*/  F2FP.SATFINITE.E4M3.F32.PACK_AB_MERGE_C R33, RZ, R220, RZ ;  /* 0x000000dcff21723e */ /* 0x001fe200048070ff */
[----:B------:R-:W2:Y:S01]  /*c4b0*/  LDL.LU R226, [R1+0x8] ;  /* 0x0000080001e27983 */ /* 0x000ea20000300800 */
[----:B------:R-:W-:Y:S02]  /*c4c0*/  F2FP.SATFINITE.E4M3.F32.PACK_AB_MERGE_C R219, RZ, R219, RZ ;  /* 0x000000dbffdb723e */ /* 0x000fe400048070ff */
[----:B------:R-:W-:Y:S01]  /*c4d0*/  F2FP.SATFINITE.E4M3.F32.PACK_AB_MERGE_C R217, RZ, R217, RZ ;  /* 0x000000d9ffd9723e */ /* 0x000fe200048070ff */
[----:B------:R0:W-:Y:S01]  /*c4e0*/  @!P5 STG.E.U8 desc[UR14][R26.64+0x8], R35 ;  /* 0x000008231a00d986 */ /* 0x0001e2000c10110e */
[----:B------:R-:W-:Y:S01]  /*c4f0*/  ISETP.LT.OR P5, PT, R42, 0x11, !P2 ;  /* 0x000000112a00780c */ /* 0x000fe200057a1670 */
[----:B------:R-:W-:-:S02]  /*c500*/  FMUL R218, R218, UR20 ;  /* 0x00000014dada7c20 */ /* 0x000fc40008400000 */
[----:B------:R-:W3:Y:S04]  /*c510*/  LDL.LU R227, [R1+0x4] ;  /* 0x0000040001e37983 */ /* 0x000ee80000300800 */
[----:B------:R-:W4:Y:S04]  /*c520*/  LDL.LU R225, [R1] ;  /* 0x0000000001e17983 */ /* 0x000f280000300800 */
[----:B------:R1:W-:Y:S01]  /*c530*/  @!P0 STG.E.U8 desc[UR14][R24.64+0x10], R33 ;  /* 0x0000102118008986 */ /* 0x0003e2000c10110e */
[----:B------:R-:W-:-:S03]  /*c540*/  ISETP.LT.OR P0, PT, R42, 0x19, !P3 ;  /* 0x000000192a00780c */ /* 0x000fc60005f01670 */
[----:B------:R-:W-:Y:S01]  /*c550*/  @!P1 STG.E.U8 desc[UR14][R24.64+0x11], R219 ;  /* 0x000011db18009986 */ /* 0x000fe2000c10110e */
[----:B------:R-:W-:-:S03]  /*c560*/  ISETP.LT.OR P1, PT, R42, 0x1a, !P3 ;  /* 0x0000001a2a00780c */ /* 0x000fc60005f21670 */
[----:B------:R-:W-:Y:S01]  /*c570*/  @!P6 STG.E.U8 desc[UR14][R26.64+0x11], R217 ;  /* 0x000011d91a00e986 */ /* 0x000fe2000c10110e */
[----:B------:R-:W-:Y:S01]  /*c580*/  ISETP.LT.OR P6, PT, R42, 0x1a, !P2 ;  /* 0x0000001a2a00780c */ /* 0x000fe200057c1670 */
[----:B------:R-:W-:Y:S01]  /*c590*/  FMUL R216, R216, UR20 ;  /* 0x00000014d8d87c20 */ /* 0x000fe20008400000 */
[----:B0-----:R-:W-:Y:S01]  /*c5a0*/  F2FP.SATFINITE.E4M3.F32.PACK_AB_MERGE_C R35, RZ, R218, RZ ;  /* 0x000000daff23723e */ /* 0x001fe200048070ff */
[----:B------:R-:W-:Y:S01]  /*c5b0*/  FMUL R215, R215, UR20 ;  /* 0x00000014d7d77c20 */ /* 0x000fe20008400000 */
[----:B------:R-:W-:Y:S01]  /*c5c0*/  FMUL R213, R213, UR20 ;  /* 0x00000014d5d57c20 */ /* 0x000fe20008400000 */
[----:B------:R-:W-:Y:S01]  /*c5d0*/  FMUL R214, R214, UR20 ;  /* 0x00000014d6d67c20 */ /* 0x000fe20008400000 */
[----:B-1----:R-:W-:Y:S01]  /*c5e0*/  F2FP.SATFINITE.E4M3.F32.PACK_AB_MERGE_C R33, RZ, R216, RZ ;  /* 0x000000d8ff21723e */ /* 0x002fe200048070ff */
[----:B------:R0:W-:Y:S01]  /*c5f0*/  @!P5 STG.E.U8 desc[UR14][R26.64+0x10], R35 ;  /* 0x000010231a00d986 */ /* 0x0001e2000c10110e */
[----:B------:R-:W-:Y:S02]  /*c600*/  F2FP.SATFINITE.E4M3.F32.PACK_AB_MERGE_C R215, RZ, R215, RZ ;  /* 0x000000d7ffd7723e */ /* 0x000fe400048070ff */
        /* <DEDUP_REMOVED lines=12> */
[----:B-1----:R-:W-:Y:S01]  /*c6d0*/  F2FP.SATFINITE.E4M3.F32.PACK_AB_MERGE_C R33, RZ, R212, RZ ;  /* 0x000000d4ff21723e */ /* 0x002fe200048070ff */
[----:B------:R-:W-:Y:S01]  /*c6e0*/  FMUL R210, R210, UR20 ;  /* 0x00000014d2d27c20 */ /* 0x000fe20008400000 */
[----:B------:R-:W-:Y:S01]  /*c6f0*/  F2FP.SATFINITE.E4M3.F32.PACK_AB_MERGE_C R211, RZ, R211, RZ ;  /* 0x000000d3ffd3723e */ /* 0x000fe200048070ff */
[----:B------:R0:W-:Y:S01]  /*c700*/  @!P5 STG.E.U8 desc[UR14][R26.64+0x18], R35 ;  /* 0x000018231a00d986 */ /* 0x0001e2000c10110e */
[C---:B------:R-:W-:Y:S02]  /*c710*/  ISETP.LT.OR P5, PT, R42.reuse, 0x21, !P2 ;  /* 0x000000212a00780c */ /* 0x040fe400057a1670 */
        /* <DEDUP_REMOVED lines=111> */
[C---:B------:R-:W-:Y:S01]  /*ce10*/  ISETP.LT.OR P5, PT, R42.reuse, 0x59, !P2 ;  /* 0x000000592a00780c */ /* 0x040fe200057a1670 */
[----:B------:R-:W-:Y:S01]  /*ce20*/  FMUL R179, R179, UR20 ;  /* 0x00000014b3b37c20 */ /* 0x000fe20008400000 */
[----:B------:R-:W-:Y:S01]  /*ce30*/  F2FP.SATFINITE.E4M3.F32.PACK_AB_MERGE_C R181, RZ, R181, RZ ;  /* 0x000000b5ffb5723e */ /* 0x000fe200048070ff */
[----:B------:R1:W-:Y:S04]  /*ce40*/  @!P0 STG.E.U8 desc[UR14][R24.64+0x58], R33 ;  /* 0x0000582118008986 */ /* 0x0003e8000c10110e */
[----:B------:R-:W-:Y:S04]  /*ce50*/  @!P1 STG.E.U8 desc[UR14][R24.64+0x59], R183 ;  /* 0x000059b718009986 */ /* 0x000fe8000c10110e */
[----:B------:R-:W-:Y:S01]  /*ce60*/  @!P6 STG.E.U8 desc[UR14][R26.64+0x59], R181 ;  /* 0x000059b51a00e986 */ /* 0x000fe2000c10110e */
[----:B------:R-:W-:-:S02]  /*ce70*/  ISETP.LT.OR P6, PT, R42, 0x62, !P3 ;  /* 0x000000622a00780c */ /* 0x000fc40005fc1670 */
[----:B0-----:R-:W-:Y:S01]  /*ce80*/  F2FP.SATFINITE.E4M3.F32.PACK_AB_MERGE_C R35, RZ, R182, RZ ;  /* 0x000000b6ff23723e */ /* 0x001fe200048070ff */
[----:B------:R-:W-:Y:S01]  /*ce90*/  FMUL R180, R180, UR20 ;  /* 0x00000014b4b47c20 */ /* 0x000fe20008400000 */
[----:B------:R-:W-:Y:S01]  /*cea0*/  F2FP.SATFINITE.E4M3.F32.PACK_AB_MERGE_C R179, RZ, R179, RZ ;  /* 0x000000b3ffb3723e */ /* 0x000fe200048070ff */
[----:B------:R-:W-:Y:S01]  /*ceb0*/  FMUL R178, R178, UR20 ;  /* 0x00000014b2b27c20 */ /* 0x000fe20008400000 */
[----:B------:R-:W-:Y:S01]  /*cec0*/  FMUL R177, R177, UR20 ;  /* 0x00000014b1b17c20 */ /* 0x000fe20008400000 */
[----:B------:R0:W-:Y:S01]  /*ced0*/  @!P5 STG.E.U8 desc[UR14][R26.64+0x58], R35 ;  /* 0x000058231a00d986 */ /* 0x0001e2000c10110e */
[C---:B------:R-:W-:Y:S02]  /*cee0*/  ISETP.LT.OR P5, PT, R42.reuse, 0x61, !P3 ;  /* 0x000000612a00780c */ /* 0x040fe40005fa1670 */
[----:B------:R-:W-:Y:S01]  /*cef0*/  ISETP.LT.OR P0, PT, R42, 0x61, !P2 ;  /* 0x000000612a00780c */ /* 0x000fe20005701670 */
[----:B------:R-:W-:Y:S01]  /*cf00*/  FMUL R176, R176, UR20 ;  /* 0x00000014b0b07c20 */ /* 0x000fe20008400000 */
[C---:B------:R-:W-:Y:S01]  /*cf10*/  ISETP.LT.OR P1, PT, R42.reuse, 0x62, !P2 ;  /* 0x000000622a00780c */ /* 0x040fe20005721670 */
[----:B------:R-:W-:Y:S01]  /*cf20*/  @!P6 STG.E.U8 desc[UR14][R24.64+0x61], R179 ;  /* 0x000061b31800e986 */ /* 0x000fe2000c10110e */
[----:B------:R-:W-:-:S02]  /*cf30*/  ISETP.LT.OR P6, PT, R42, 0x69, !P3 ;  /* 0x000000692a00780c */ /* 0x000fc40005fc1670 */
[----:B-1----:R-:W-:Y:S01]  /*cf40*/  F2FP.SATFINITE.E4M3.F32.PACK_AB_MERGE_C R33, RZ, R180, RZ ;  /* 0x000000b4ff21723e */ /* 0x002fe200048070ff */
[----:B------:R-:W-:Y:S01]  /*cf50*/  FMUL R175, R175, UR20 ;  /* 0x00000014afaf7c20 */ /* 0x000fe20008400000 */
[----:B------:R-:W-:Y:S01]  /*cf60*/  F2FP.SATFINITE.E4M3.F32.PACK_AB_MERGE_C R177, RZ, R177, RZ ;  /* 0x000000b1ffb1723e */ /* 0x000fe200048070ff */
[----:B------:R-:W-:Y:S01]  /*cf70*/  FMUL R174, R174, UR20 ;  /* 0x00000014aeae7c20 */ /* 0x000fe20008400000 */
[----:B0-----:R-:W-:Y:S01]  /*cf80*/  F2FP.SATFINITE.E4M3.F32.PACK_AB_MERGE_C R35, RZ, R178, RZ ;  /* 0x000000b2ff23723e */ /* 0x001fe200048070ff */
[----:B------:R0:W-:Y:S01]  /*cf90*/  @!P5 STG.E.U8 desc[UR14][R24.64+0x60], R33 ;  /* 0x000060211800d986 */ /* 0x0001e2000c10110e */
[----:B------:R-:W-:-:S03]  /*cfa0*/  F2FP.SATFINITE.E4M3.F32.PACK_AB_MERGE_C R37, RZ, R176, RZ ;  /* 0x000000b0ff25723e */ /* 0x000fc600048070ff */
[----:B------:R1:W-:Y:S01]  /*cfb0*/  @!P0 STG.E.U8 desc[UR14][R26.64+0x60], R35 ;  /* 0x000060231a008986 */ /* 0x0003e2000c10110e */
[----:B------:R-:W-:-:S03]  /*cfc0*/  ISETP.LT.OR P0, PT, R42, 0x6a, !P3 ;  /* 0x0000006a2a00780c */ /* 0x000fc60005f01670 */
[----:B------:R-:W-:Y:S01]  /*cfd0*/  @!P1 STG.E.U8 desc[UR14][R26.64+0x61], R177 ;  /* 0x000061b11a009986 */ /* 0x000fe2000c10110e */
[C---:B------:R-:W-:Y:S02]  /*cfe0*/  ISETP.LT.OR P1, PT, R42.reuse, 0x69, !P2 ;  /* 0x000000692a00780c */ /* 0x040fe40005721670 */
[C---:B------:R-:W-:Y:S01]  /*cff0*/  ISETP.LT.OR P5, PT, R42.reuse, 0x6a, !P2 ;  /* 0x0000006a2a00780c */ /* 0x040fe200057a1670 */
[----:B------:R-:W-:Y:S01]  /*d000*/  @!P6 STG.E.U8 desc[UR14][R24.64+0x68], R37 ;  /* 0x000068251800e986 */ /* 0x000fe2000c10110e */
[----:B------:R-:W-:Y:S01]  /*d010*/  ISETP.LT.OR P6, PT, R42, 0x71, !P3 ;  /* 0x000000712a00780c */ /* 0x000fe20005fc1670 */
[----:B------:R-:W-:Y:S01]  /*d020*/  FMUL R173, R173, UR20 ;  /* 0x00000014adad7c20 */ /* 0x000fe20008400000 */
[----:B------:R-:W-:Y:S01]  /*d030*/  F2FP.SATFINITE.E4M3.F32.PACK_AB_MERGE_C R175, RZ, R175, RZ ;  /* 0x000000afffaf723e */ /* 0x000fe200048070ff */
[----:B------:R-:W-:Y:S01]  /*d040*/  FMUL R172, R172, UR20 ;  /* 0x00000014acac7c20 */ /* 0x000fe20008400000 */
[----:B0-----:R-:W-:Y:S01]  /*d050*/  F2FP.SATFINITE.E4M3.F32.PACK_AB_MERGE_C R33, RZ, R174, RZ ;  /* 0x000000aeff21723e */ /* 0x001fe200048070ff */
[----:B------:R-:W-:Y:S01]  /*d060*/  FMUL R171, R171, UR20 ;  /* 0x00000014abab7c20 */ /* 0x000fe20008400000 */
[----:B------:R-:W-:Y:S01]  /*d070*/  F2FP.SATFINITE.E4M3.F32.PACK_AB_MERGE_C R173, RZ, R173, RZ ;  /* 0x000000adffad723e */ /* 0x000fe200048070ff */
[----:B------:R-:W-:Y:S01]  /*d080*/  @!P0 STG.E.U8 desc[UR14][R24.64+0x69], R175 ;  /* 0x000069af18008986 */ /* 0x000fe2000c10110e */
[----:B-1----:R-:W-:-:S02]  /*d090*/  F2FP.SATFINITE.E4M3.F32.PACK_AB_MERGE_C R35, RZ, R172, RZ ;  /* 0x000000acff23723e */ /* 0x002fc400048070ff */
[C---:B------:R-:W-:Y:S01]  /*d0a0*/  ISETP.LT.OR P0, PT, R42.reuse, 0x72, !P3 ;  /* 0x000000722a00780c */ /* 0x040fe20005f01670 */
[----:B------:R0:W-:Y:S01]  /*d0b0*/  @!P1 STG.E.U8 desc[UR14][R26.64+0x68], R33 ;  /* 0x000068211a009986 */ /* 0x0001e2000c10110e */
[----:B------:R-:W-:Y:S01]  /*d0c0*/  ISETP.LT.OR P1, PT, R42, 0x71, !P2 ;  /* 0x000000712a00780c */ /* 0x000fe20005721670 */
[----:B------:R-:W-:Y:S02]  /*d0d0*/  FMUL R170, R170, UR20 ;  /* 0x00000014aaaa7c20 */ /* 0x000fe40008400000 */
[----:B------:R-:W-:Y:S01]  /*d0e0*/  @!P5 STG.E.U8 desc[UR14][R26.64+0x69], R173 ;  /* 0x000069ad1a00d986 */ /* 0x000fe2000c10110e */
[C---:B------:R-:W-:Y:S01]  /*d0f0*/  ISETP.LT.OR P5, PT, R42.reuse, 0x72, !P2 ;  /* 0x000000722a00780c */ /* 0x040fe200057a1670 */
[----:B------:R-:W-:Y:S02]  /*d100*/  FMUL R169, R169, UR20 ;  /* 0x00000014a9a97c20 */ /* 0x000fe40008400000 */
[----:B------:R1:W-:Y:S01]  /*d110*/  @!P6 STG.E.U8 desc[UR14][R24.64+0x70], R35 ;  /* 0x000070231800e986 */ /* 0x0003e2000c10110e */
[----:B------:R-:W-:-:S02]  /*d120*/  ISETP.LT.OR P6, PT, R42, 0x79, !P3 ;  /* 0x000000792a00780c */ /* 0x000fc40005fc1670 */
        /* <DEDUP_REMOVED lines=8> */
[----:B------:R-:W-:Y:S02]  /*d1b0*/  F2FP.SATFINITE.E4M3.F32.PACK_AB_MERGE_C R167, RZ, R167, RZ ;  /* 0x000000a7ffa7723e */ /* 0x000fe400048070ff */
[----:B-1----:R-:W-:Y:S01]  /*d1c0*/  F2FP.SATFINITE.E4M3.F32.PACK_AB_MERGE_C R35, RZ, R168, RZ ;  /* 0x000000a8ff23723e */ /* 0x002fe200048070ff */
[----:B------:R-:W-:Y:S01]  /*d1d0*/  @!P1 STG.E.U8 desc[UR14][R26.64+0x70], R33 ;  /* 0x000070211a009986 */ /* 0x000fe2000c10110e */
[----:B------:R-:W-:-:S03]  /*d1e0*/  ISETP.GE.AND P1, PT, R41, 0x81, PT ;  /* 0x000000812900780c */ /* 0x000fc60003f26270 */
[----:B------:R-:W-:Y:S01]  /*d1f0*/  @!P5 STG.E.U8 desc[UR14][R26.64+0x71], R169 ;  /* 0x000071a91a00d986 */ /* 0x000fe2000c10110e */
[C---:B------:R-:W-:Y:S02]  /*d200*/  ISETP.LT.OR P5, PT, R42.reuse, 0x79, !P2 ;  /* 0x000000792a00780c */ /* 0x040fe400057a1670 */
[C---:B------:R-:W-:Y:S01]  /*d210*/  ISETP.LT.OR P2, PT, R42.reuse, 0x7a, !P2 ;  /* 0x0000007a2a00780c */ /* 0x040fe20005741670 */
[----:B------:R-:W-:Y:S01]  /*d220*/  @!P6 STG.E.U8 desc[UR14][R24.64+0x78], R35 ;  /* 0x000078231800e986 */ /* 0x000fe2000c10110e */
[C---:B------:R-:W-:Y:S01]  /*d230*/  ISETP.LT.OR P6, PT, R42.reuse, 0x1, !P1 ;  /* 0x000000012a00780c */ /* 0x040fe20004fc1670 */
[----:B------:R-:W-:Y:S02]  /*d240*/  FMUL R165, R165, UR20 ;  /* 0x00000014a5a57c20 */ /* 0x000fe40008400000 */
[----:B------:R0:W-:Y:S01]  /*d250*/  @!P3 STG.E.U8 desc[UR14][R24.64+0x79], R167 ;  /* 0x000079a71800b986 */ /* 0x0001e2000c10110e */
[----:B------:R-:W-:Y:S01]  /*d260*/  ISETP.LT.OR P3, PT, R42, 0x2, !P1 ;  /* 0x000000022a00780c */ /* 0x000fe20004f61670 */
[----:B------:R-:W-:Y:S01]  /*d270*/  FMUL R164, R164, UR20 ;  /* 0x00000014a4a47c20 */ /* 0x000fe20008400000 */
[----:B------:R-:W-:Y:S01]  /*d280*/  FMUL R163, R163, UR20 ;  /* 0x00000014a3a37c20 */ /* 0x000fe20008400000 */
[----:B------:R-:W-:Y:S01]  /*d290*/  F2FP.SATFINITE.E4M3.F32.PACK_AB_MERGE_C R37, RZ, R166, RZ ;  /* 0x000000a6ff25723e */ /* 0x000fe200048070ff */
[----:B------:R-:W-:Y:S01]  /*d2a0*/  FMUL R162, R162, UR20 ;  /* 0x00000014a2a27c20 */ /* 0x000fe20008400000 */
[----:B------:R-:W-:Y:S01]  /*d2b0*/  F2FP.SATFINITE.E4M3.F32.PACK_AB_MERGE_C R165, RZ, R165, RZ ;  /* 0x000000a5ffa5723e */ /* 0x000fe200048070ff */
[----:B------:R-:W-:Y:S01]  /*d2c0*/  FMUL R161, R161, UR20 ;  /* 0x00000014a1a17c20 */ /* 0x000fe20008400000 */
[----:B------:R-:W-:Y:S01]  /*d2d0*/  F2FP.SATFINITE.E4M3.F32.PACK_AB_MERGE_C R163, RZ, R163, RZ ;  /* 0x000000a3ffa3723e */ /* 0x000fe200048070ff */
[----:B------:R-:W-:Y:S01]  /*d2e0*/  FMUL R160, R160, UR20 ;  /* 0x00000014a0a07c20 */ /* 0x000fe20008400000 */
[----:B------:R-:W-:Y:S01]  /*d2f0*/  ISETP.GE.AND P0, PT, R41, 0x89, PT ;  /* 0x000000892900780c */ /* 0x000fe20003f06270 */
[----:B------:R-:W-:Y:S01]  /*d300*/  FMUL R159, R159, UR20 ;  /* 0x000000149f9f7c20 */ /* 0x000fe20008400000 */
[----:B0-----:R-:W-:Y:S01]  /*d310*/  F2FP.SATFINITE.E4M3.F32.PACK_AB_MERGE_C R25, RZ, R164, RZ ;  /* 0x000000a4ff19723e */ /* 0x001fe200048070ff */
[----:B------:R-:W-:Y:S01]  /*d320*/  @!P5 STG.E.U8 desc[UR14][R26.64+0x78], R37 ;  /* 0x000078251a00d986 */ /* 0x000fe2000c10110e */
[----:B------:R-:W-:-:S03]  /*d330*/  ISETP.LT.OR P5, PT, R42, 0x1, !P0 ;  /* 0x000000012a00780c */ /* 0x000fc600047a1670 */
[----:B------:R-:W-:Y:S04]  /*d340*/  @!P2 STG.E.U8 desc[UR14][R26.64+0x79], R165 ;  /* 0x000079a51a00a986 */ /* 0x000fe8000c10110e */
[----:B------:R0:W-:Y:S01]  /*d350*/  @!P6 STG.E.U8 desc[UR14][R28.64], R25 ;  /* 0x000000191c00e986 */ /* 0x0001e2000c10110e */
[----:B------:R-:W-:-:S03]  /*d360*/  ISETP.LT.OR P6, PT, R42, 0x2, !P0 ;  /* 0x000000022a00780c */ /* 0x000fc600047c1670 */
[----:B------:R-:W-:Y:S01]  /*d370*/  @!P3 STG.E.U8 desc[UR14][R28.64+0x1], R163 ;  /* 0x000001a31c00b986 */ /* 0x000fe2000c10110e */
[C---:B------:R-:W-:Y:S02]  /*d380*/  ISETP.LT.OR P3, PT, R42.reuse, 0x9, !P1 ;  /* 0x000000092a00780c */ /* 0x040fe40004f61670 */
[----:B------:R-:W-:Y:S01]  /*d390*/  ISETP.LT.OR P2, PT, R42, 0xa, !P1 ;  /* 0x0000000a2a00780c */ /* 0x000fe20004f41670 */
[----:B------:R-:W-:Y:S01]  /*d3a0*/  FMUL R158, R158, UR20 ;  /* 0x000000149e9e7c20 */ /* 0x000fe20008400000 */
[----:B------:R-:W-:Y:S01]  /*d3b0*/  F2FP.SATFINITE.E4M3.F32.PACK_AB_MERGE_C R33, RZ, R162, RZ ;  /* 0x000000a2ff21723e */ /* 0x000fe200048070ff */
[----:B------:R-:W-:Y:S01]  /*d3c0*/  FMUL R157, R157, UR20 ;  /* 0x000000149d9d7c20 */ /* 0x000fe20008400000 */
[----:B------:R-:W-:Y:S01]  /*d3d0*/  F2FP.SATFINITE.E4M3.F32.PACK_AB_MERGE_C R161, RZ, R161, RZ ;  /* 0x000000a1ffa1723e */ /* 0x000fe200048070ff */
[----:B------:R-:W-:Y:S01]  /*d3e0*/  FMUL R156, R156, UR20 ;  /* 0x000000149c9c7c20 */ /* 0x000fe20008400000 */
[----:B0-----:R-:W-:Y:S01]  /*d3f0*/  F2FP.SATFINITE.E4M3.F32.PACK_AB_MERGE_C R25, RZ, R160, RZ ;  /* 0x000000a0ff19723e */ /* 0x001fe200048070ff */
[----:B------:R-:W-:Y:S01]  /*d400*/  @!P5 STG.E.U8 desc[UR14][R30.64], R33 ;  /* 0x000000211e00d986 */ /* 0x000fe2000c10110e */
[----:B------:R-:W-:-:S02]  /*d410*/  F2FP.SATFINITE.E4M3.F32.PACK_AB_MERGE_C R159, RZ, R159, RZ ;  /* 0x0000009fff9f723e */ /* 0x000fc400048070ff */
[C---:B------:R-:W-:Y:S01]  /*d420*/  ISETP.LT.OR P5, PT, R42.reuse, 0x9, !P0 ;  /* 0x000000092a00780c */ /* 0x040fe200047a1670 */
[----:B------:R-:W-:Y:S01]  /*d430*/  @!P6 STG.E.U8 desc[UR14][R30.64+0x1], R161 ;  /* 0x000001a11e00e986 */ /* 0x000fe2000c10110e */
[----:B------:R-:W-:-:S03]  /*d440*/  ISETP.LT.OR P6, PT, R42, 0xa, !P0 ;  /* 0x0000000a2a00780c */ /* 0x000fc600047c1670 */
[----:B------:R0:W-:Y:S01]  /*d450*/  @!P3 STG.E.U8 desc[UR14][R28.64+0x8], R25 ;  /* 0x000008191c00b986 */ /* 0x0001e2000c10110e */
[----:B------:R-:W-:-:S03]  /*d460*/  ISETP.LT.OR P3, PT, R42, 0x11, !P1 ;  /* 0x000000112a00780c */ /* 0x000fc60004f61670 */
[----:B------:R-:W-:Y:S01]  /*d470*/  @!P2 STG.E.U8 desc[UR14][R28.64+0x9], R159 ;  /* 0x0000099f1c00a986 */ /* 0x000fe2000c10110e */
[----:B------:R-:W-:Y:S01]  /*d480*/  ISETP.LT.OR P2, PT, R42, 0x12, !P1 ;  /* 0x000000122a00780c */ /* 0x000fe20004f41670 */
[----:B------:R-:W-:Y:S01]  /*d490*/  FMUL R155, R155, UR20 ;  /* 0x000000149b9b7c20 */ /* 0x000fe20008400000 */
[----:B------:R-:W-:Y:S01]  /*d4a0*/  F2FP.SATFINITE.E4M3.F32.PACK_AB_MERGE_C R27, RZ, R158, RZ ;  /* 0x0000009eff1b723e */ /* 0x000fe200048070ff */
[----:B------:R-:W-:Y:S01]  /*d4b0*/  FMUL R154, R154, UR20 ;  /* 0x000000149a9a7c20 */ /* 0x000fe20008400000 */
[----:B------:R-:W-:Y:S01]  /*d4c0*/  F2FP.SATFINITE.E4M3.F32.PACK_AB_MERGE_C R157, RZ, R157, RZ ;  /* 0x0000009dff9d723e */ /* 0x000fe200048070ff */
[----:B------:R-:W-:Y:S01]  /*d4d0*/  FMUL R153, R153, UR20 ;  /* 0x0000001499997c20 */ /* 0x000fe20008400000 */
        /* <DEDUP_REMOVED lines=25> */
[----:B------:R1:W-:Y:S01]  /*d670*/  @!P2 STG.E.U8 desc[UR14][R28.64+0x19], R23 ;  /* 0x000019171c00a986 */ /* 0x0003e2000c10110e */
        /* <DEDUP_REMOVED lines=11> */
[----:B------:R0:W-:Y:S01]  /*d730*/  @!P6 STG.E.U8 desc[UR14][R30.64+0x19], R21 ;  /* 0x000019151e00e986 */ /* 0x0001e2000c10110e */
[----:B------:R-:W-:-:S03]  /*d740*/  ISETP.LT.OR P6, PT, R42, 0x22, !P0 ;  /* 0x000000222a00780c */ /* 0x000fc600047c1670 */
[----:B------:R-:W-:Y:S01]  /*d750*/  @!P3 STG.E.U8 desc[UR14][R28.64+0x20], R25 ;  /* 0x000020191c00b986 */ /* 0x000fe2000c10110e */
[----:B------:R-:W-:-:S03]  /*d760*/  ISETP.LT.OR P3, PT, R42, 0x29, !P1 ;  /* 0x000000292a00780c */ /* 0x000fc60004f61670 */
[----:B------:R2:W-:Y:S01]  /*d770*/  @!P2 STG.E.U8 desc[UR14][R28.64+0x21], R19 ;  /* 0x000021131c00a986 */ /* 0x0005e2000c10110e */
[----:B------:R-:W-:Y:S01]  /*d780*/  ISETP.LT.OR P2, PT, R42, 0x2a, !P1 ;  /* 0x0000002a2a00780c */ /* 0x000fe20004f41670 */
[----:B------:R-:W-:Y:S01]  /*d790*/  FMUL R15, R15, UR20 ;  /* 0x000000140f0f7c20 */ /* 0x000fe20008400000 */
[----:B-1----:R-:W-:Y:S01]  /*d7a0*/  F2FP.SATFINITE.E4M3.F32.PACK_AB_MERGE_C R23, RZ, R18, RZ ;  /* 0x00000012ff17723e */ /* 0x002fe200048070ff */
[----:B------:R-:W-:Y:S01]  /*d7b0*/  FMUL R14, R14, UR20 ;  /* 0x000000140e0e7c20 */ /* 0x000fe20008400000 */
[----:B------:R-:W-:Y:S01]  /*d7c0*/  F2FP.SATFINITE.E4M3.F32.PACK_AB_MERGE_C R17, RZ, R17, RZ ;  /* 0x00000011ff11723e */ /* 0x000fe200048070ff */
[----:B------:R-:W-:Y:S01]  /*d7d0*/  FMUL R13, R13, UR20 ;  /* 0x000000140d0d7c20 */ /* 0x000fe20008400000 */
[----:B0-----:R-:W-:Y:S01]  /*d7e0*/  F2FP.SATFINITE.E4M3.F32.PACK_AB_MERGE_C R21, RZ, R16, RZ ;  /* 0x00000010ff15723e */ /* 0x001fe200048070ff */
[----:B------:R-:W-:Y:S01]  /*d7f0*/  @!P5 STG.E.U8 desc[UR14][R30.64+0x20], R23 ;  /* 0x000020171e00d986 */ /* 0x000fe2000c10110e */
[----:B------:R-:W-:Y:S02]  /*d800*/  F2FP.SATFINITE.E4M3.F32.PACK_AB_MERGE_C R15, RZ, R15, RZ ;  /* 0x0000000fff0f723e */ /* 0x000fe400048070ff */
[C---:B------:R-:W-:Y:S01]  /*d810*/  ISETP.LT.OR P5, PT, R42.reuse, 0x29, !P0 ;  /* 0x000000292a00780c */ /* 0x040fe200047a1670 */
[----:B------:R-:W-:Y:S01]  /*d820*/  @!P6 STG.E.U8 desc[UR14][R30.64+0x21], R17 ;  /* 0x000021111e00e986 */ /* 0x000fe2000c10110e */
[----:B------:R-:W-:-:S03]  /*d830*/  ISETP.LT.OR P6, PT, R42, 0x2a, !P0 ;  /* 0x0000002a2a00780c */ /* 0x000fc600047c1670 */
[----:B------:R-:W-:Y:S01]  /*d840*/  @!P3 STG.E.U8 desc[UR14][R28.64+0x28], R21 ;  /* 0x000028151c00b986 */ /* 0x000fe2000c10110e */
[----:B------:R-:W-:Y:S01]  /*d850*/  ISETP.LT.OR P3, PT, R42, 0x31, !P1 ;  /* 0x000000312a00780c */ /* 0x000fe20004f61670 */
[----:B------:R-:W-:Y:S02]  /*d860*/  FMUL R12, R12, UR20 ;  /* 0x000000140c0c7c20 */ /* 0x000fe40008400000 */
[----:B------:R0:W-:Y:S01]  /*d870*/  @!P2 STG.E.U8 desc[UR14][R28.64+0x29], R15 ;  /* 0x0000290f1c00a986 */ /* 0x0001e2000c10110e */
[----:B------:R-:W-:Y:S01]  /*d880*/  ISETP.LT.OR P2, PT, R42, 0x32, !P1 ;  /* 0x000000322a00780c */ /* 0x000fe20004f41670 */
[----:B------:R-:W-:Y:S01]  /*d890*/  FMUL R11, R11, UR20 ;  /* 0x000000140b0b7c20 */ /* 0x000fe20008400000 */
[----:B--2---:R-:W-:Y:S01]  /*d8a0*/  F2FP.SATFINITE.E4M3.F32.PACK_AB_MERGE_C R19, RZ, R14, RZ ;  /* 0x0000000eff13723e */ /* 0x004fe200048070ff */
[----:B------:R-:W2:Y:S01]  /*d8b0*/  LDL.LU R222, [R1+0x18] ;  /* 0x0000180001de7983 */ /* 0x000ea20000300800 */
[----:B------:R-:W-:Y:S02]  /*d8c0*/  F2FP.SATFINITE.E4M3.F32.PACK_AB_MERGE_C R13, RZ, R13, RZ ;  /* 0x0000000dff0d723e */ /* 0x000fe400048070ff */
[----:B------:R-:W-:Y:S01]  /*d8d0*/  F2FP.SATFINITE.E4M3.F32.PACK_AB_MERGE_C R11, RZ, R11, RZ ;  /* 0x0000000bff0b723e */ /* 0x000fe200048070ff */
[----:B------:R-:W-:Y:S01]  /*d8e0*/  @!P5 STG.E.U8 desc[UR14][R30.64+0x28], R19 ;  /* 0x000028131e00d986 */ /* 0x000fe2000c10110e */
[----:B0-----:R-:W-:-:S03]  /*d8f0*/  F2FP.SATFINITE.E4M3.F32.PACK_AB_MERGE_C R15, RZ, R12, RZ ;  /* 0x0000000cff0f723e */ /* 0x001fc600048070ff */
[----:B------:R0:W-:Y:S01]  /*d900*/  @!P6 STG.E.U8 desc[UR14][R30.64+0x29], R13 ;  /* 0x0000290d1e00e986 */ /* 0x0001e2000c10110e */
[C---:B------:R-:W-:Y:S02]  /*d910*/  ISETP.LT.OR P5, PT, R42.reuse, 0x31, !P0 ;  /* 0x000000312a00780c */ /* 0x040fe400047a1670 */
[C---:B------:R-:W-:Y:S01]  /*d920*/  ISETP.LT.OR P6, PT, R42.reuse, 0x32, !P0 ;  /* 0x000000322a00780c */ /* 0x040fe200047c1670 */
[----:B------:R-:W-:Y:S01]  /*d930*/  @!P3 STG.E.U8 desc[UR14][R28.64+0x30], R15 ;  /* 0x0000300f1c00b986 */ /* 0x000fe2000c10110e */
[----:B------:R-:W-:Y:S01]  /*d940*/  ISETP.LT.OR P3, PT, R42, 0x39, !P1 ;  /* 0x000000392a00780c */ /* 0x000fe20004f61670 */
[----:B------:R-:W-:Y:S01]  /*d950*/  FMUL R10, R10, UR20 ;  /* 0x000000140a0a7c20 */ /* 0x000fe20008400000 */
[----:B------:R-:W-:Y:S01]  /*d960*/  FMUL R9, R9, UR20 ;  /* 0x0000001409097c20 */ /* 0x000fe20008400000 */
[----:B------:R-:W2:Y:S01]  /*d970*/  LDL.LU R223, [R1+0x14] ;  /* 0x0000140001df7983 */ /* 0x000ea20000300800 */
[----:B------:R-:W-:-:S03]  /*d980*/  FMUL R8, R8, UR20 ;  /* 0x0000001408087c20 */ /* 0x000fc60008400000 */
[----:B------:R-:W2:Y:S01]  /*d990*/  LDL.LU R221, [R1+0x10] ;  /* 0x0000100001dd7983 */ /* 0x000ea20000300800 */
[----:B------:R-:W-:-:S03]  /*d9a0*/  F2FP.SATFINITE.E4M3.F32.PACK_AB_MERGE_C R17, RZ, R10, RZ ;  /* 0x0000000aff11723e */ /* 0x000fc600048070ff */
[----:B------:R-:W2:Y:S01]  /*d9b0*/  LDL.LU R220, [R1+0xc] ;  /* 0x00000c0001dc7983 */ /* 0x000ea20000300800 */
[----:B------:R-:W-:Y:S01]  /*d9c0*/  F2FP.SATFINITE.E4M3.F32.PACK_AB_MERGE_C R9, RZ, R9, RZ ;  /* 0x00000009ff09723e */ /* 0x000fe200048070ff */
[----:B------:R-:W-:Y:S01]  /*d9d0*/  FMUL R7, R7, UR20 ;  /* 0x0000001407077c20 */ /* 0x000fe20008400000 */
[----:B0-----:R-:W-:Y:S01]  /*d9e0*/  F2FP.SATFINITE.E4M3.F32.PACK_AB_MERGE_C R13, RZ, R8, RZ ;  /* 0x00000008ff0d723e */ /* 0x001fe200048070ff */
[----:B------:R0:W-:Y:S01]  /*d9f0*/  @!P2 STG.E.U8 desc[UR14][R28.64+0x31], R11 ;  /* 0x0000310b1c00a986 */ /* 0x0001e2000c10110e */
[----:B------:R-:W-:Y:S01]  /*da00*/  ISETP.LT.OR P2, PT, R42, 0x3a, !P1 ;  /* 0x0000003a2a00780c */ /* 0x000fe20004f41670 */
[----:B-----5:R-:W-:Y:S01]  /*da10*/  FMUL R2, R2, UR20 ;  /* 0x0000001402027c20 */ /* 0x020fe20008400000 */
[----:B------:R-:W-:Y:S01]  /*da20*/  F2FP.SATFINITE.E4M3.F32.PACK_AB_MERGE_C R7, RZ, R7, RZ ;  /* 0x00000007ff07723e */ /* 0x000fe200048070ff */
[----:B------:R-:W-:Y:S01]  /*da30*/  @!P5 STG.E.U8 desc[UR14][R30.64+0x30], R17 ;  /* 0x000030111e00d986 */ /* 0x000fe2000c10110e */
[----:B------:R-:W-:Y:S01]  /*da40*/  FMUL R3, R3, UR20 ;  /* 0x0000001403037c20 */ /* 0x000fe20008400000 */
[----:B------:R-:W-:Y:S01]  /*da50*/  FMUL R4, R4, UR20 ;  /* 0x0000001404047c20 */ /* 0x000fe20008400000 */
[C---:B------:R-:W-:Y:S01]  /*da60*/  ISETP.LT.OR P5, PT, R42.reuse, 0x39, !P0 ;  /* 0x000000392a00780c */ /* 0x040fe200047a1670 */
[----:B------:R1:W-:Y:S01]  /*da70*/  @!P6 STG.E.U8 desc[UR14][R30.64+0x31], R9 ;  /* 0x000031091e00e986 */ /* 0x0003e2000c10110e */
[----:B------:R-:W-:Y:S01]  /*da80*/  ISETP.LT.OR P6, PT, R42, 0x3a, !P0 ;  /* 0x0000003a2a00780c */ /* 0x000fe200047c1670 */
[----:B------:R-:W-:Y:S01]  /*da90*/  FMUL R6, R6, UR20 ;  /* 0x0000001406067c20 */ /* 0x000fe20008400000 */
[----:B------:R-:W-:Y:S01]  /*daa0*/  FMUL R5, R5, UR20 ;  /* 0x0000001405057c20 */ /* 0x000fe20008400000 */
[----:B------:R3:W-:Y:S01]  /*dab0*/  @!P3 STG.E.U8 desc[UR14][R28.64+0x38], R13 ;  /* 0x0000380d1c00b986 */ /* 0x0007e2000c10110e */
[----:B------:R-:W-:Y:S01]  /*dac0*/  ISETP.LT.OR P3, PT, R42, 0x41, !P1 ;  /* 0x000000412a00780c */ /* 0x000fe20004f61670 */
[----:B------:R-:W-:Y:S01]  /*dad0*/  FMUL R0, R0, UR20 ;  /* 0x0000001400007c20 */ /* 0x000fe20008400000 */
[----:B0-----:R-:W-:Y:S01]  /*dae0*/  F2FP.SATFINITE.E4M3.F32.PACK_AB_MERGE_C R11, RZ, R6, RZ ;  /* 0x00000006ff0b723e */ /* 0x001fe200048070ff */
[----:B------:R-:W2:Y:S01]  /*daf0*/  LDL.LU R224, [R1+0x1c] ;  /* 0x00001c0001e07983 */ /* 0x000ea20000300800 */
[----:B------:R-:W-:-:S03]  /*db00*/  F2FP.SATFINITE.E4M3.F32.PACK_AB_MERGE_C R5, RZ, R5, RZ ;  /* 0x00000005ff05723e */ /* 0x000fc600048070ff */
[----:B------:R0:W-:Y:S01]  /*db10*/  @!P2 STG.E.U8 desc[UR14][R28.64+0x39], R7 ;  /* 0x000039071c00a986 */ /* 0x0001e2000c10110e */
[----:B-1----:R-:W-:Y:S01]  /*db20*/  F2FP.SATFINITE.E4M3.F32.PACK_AB_MERGE_C R9, RZ, R4, RZ ;  /* 0x00000004ff09723e */ /* 0x002fe200048070ff */
[----:B------:R-:W-:Y:S01]  /*db30*/  FMUL R4, R226, UR20 ;  /* 0x00000014e2047c20 */ /* 0x000fe20008400000 */
[C---:B------:R-:W-:Y:S01]  /*db40*/  ISETP.LT.OR P2, PT, R42.reuse, 0x42, !P1 ;  /* 0x000000422a00780c */ /* 0x040fe20004f41670 */
[----:B------:R-:W-:Y:S01]  /*db50*/  @!P5 STG.E.U8 desc[UR14][R30.64+0x38], R11 ;  /* 0x0000380b1e00d986 */ /* 0x000fe2000c10110e */
[----:B---3--:R-:W-:Y:S01]  /*db60*/  F2FP.SATFINITE.E4M3.F32.PACK_AB_MERGE_C R13, RZ, R2, RZ ;  /* 0x00000002ff0d723e */ /* 0x008fe200048070ff */
[----:B----4-:R-:W-:Y:S01]  /*db70*/  FMUL R2, R225, UR20 ;  /* 0x00000014e1027c20 */ /* 0x010fe20008400000 */
[----:B------:R-:W-:Y:S01]  /*db80*/  ISETP.LT.OR P5, PT, R42, 0x41, !P0 ;  /* 0x000000412a00780c */ /* 0x000fe200047a1670 */
[----:B------:R-:W3:Y:S01]  /*db90*/  LDL.LU R225, [R1+0x20] ;  /* 0x0000200001e17983 */ /* 0x000ee20000300800 */
[----:B0-----:R-:W-:Y:S01]  /*dba0*/  F2FP.SATFINITE.E4M3.F32.PACK_AB_MERGE_C R7, RZ, R3, RZ ;  /* 0x00000003ff07723e */ /* 0x001fe200048070ff */
[----:B------:R-:W-:-:S02]  /*dbb0*/  FMUL R3, R227, UR20 ;  /* 0x00000014e3037c20 */ /* 0x000fc40008400000 */
[----:B------:R0:W-:Y:S01]  /*dbc0*/  @!P6 STG.E.U8 desc[UR14][R30.64+0x39], R5 ;  /* 0x000039051e00e986 */ /* 0x0001e2000c10110e */
[----:B------:R-:W-:-:S03]  /*dbd0*/  ISETP.LT.OR P6, PT, R42, 0x42, !P0 ;  /* 0x000000422a00780c */ /* 0x000fc600047c1670 */
[----:B------:R-:W4:Y:S04]  /*dbe0*/  LDL.LU R227, [R1+0x24] ;  /* 0x0000240001e37983 */ /* 0x000f280000300800 */
[----:B------:R-:W4:Y:S04]  /*dbf0*/  LDL.LU R226, [R1+0x28] ;  /* 0x0000280001e27983 */ /* 0x000f280000300800 */
[----:B------:R-:W-:Y:S01]  /*dc00*/  @!P3 STG.E.U8 desc[UR14][R28.64+0x40], R9 ;  /* 0x000040091c00b986 */ /* 0x000fe2000c10110e */
[C---:B------:R-:W-:Y:S02]  /*dc10*/  ISETP.LT.OR P3, PT, R42.reuse, 0x49, !P1 ;  /* 0x000000492a00780c */ /* 0x040fe40004f61670 */
[----:B0-----:R-:W-:Y:S01]  /*dc20*/  F2FP.SATFINITE.E4M3.F32.PACK_AB_MERGE_C R5, RZ, R0, RZ ;  /* 0x00000000ff05723e */ /* 0x001fe200048070ff */
[----:B------:R0:W-:Y:S01]  /*dc30*/  @!P2 STG.E.U8 desc[UR14][R28.64+0x41], R7 ;  /* 0x000041071c00a986 */ /* 0x0001e2000c10110e */
[----:B------:R-:W-:-:S03]  /*dc40*/  ISETP.LT.OR P2, PT, R42, 0x4a, !P1 ;  /* 0x0000004a2a00780c */ /* 0x000fc60004f41670 */
[----:B------:R-:W-:Y:S01]  /*dc50*/  @!P5 STG.E.U8 desc[UR14][R30.64+0x40], R13 ;  /* 0x0000400d1e00d986 */ /* 0x000fe2000c10110e */
[----:B------:R-:W-:-:S03]  /*dc60*/  ISETP.LT.OR P5, PT, R42, 0x49, !P0 ;  /* 0x000000492a00780c */ /* 0x000fc600047a1670 */
[----:B------:R1:W-:Y:S01]  /*dc70*/  @!P6 STG.E.U8 desc[UR14][R30.64+0x41], R5 ;  /* 0x000041051e00e986 */ /* 0x0003e2000c10110e */
[----:B0-----:R-:W-:Y:S02]  /*dc80*/  F2FP.SATFINITE.E4M3.F32.PACK_AB_MERGE_C R7, RZ, R2, RZ ;  /* 0x00000002ff07723e */ /* 0x001fe400048070ff */
[----:B------:R-:W-:-:S03]  /*dc90*/  ISETP.LT.OR P6, PT, R42, 0x4a, !P0 ;  /* 0x0000004a2a00780c */ /* 0x000fc600047c1670 */
[----:B------:R0:W-:Y:S01]  /*dca0*/  @!P3 STG.E.U8 desc[UR14][R28.64+0x48], R7 ;  /* 0x000048071c00b986 */ /* 0x0001e2000c10110e */
[----:B------:R-:W-:Y:S02]  /*dcb0*/  ISETP.LT.OR P3, PT, R42, 0x51, !P1 ;  /* 0x000000512a00780c */ /* 0x000fe40004f61670 */
[----:B------:R-:W-:Y:S02]  /*dcc0*/  F2FP.SATFINITE.E4M3.F32.PACK_AB_MERGE_C R9, RZ, R3, RZ ;  /* 0x00000003ff09723e */ /* 0x000fe400048070ff */
[----:B------:R-:W-:-:S03]  /*dcd0*/  F2FP.SATFINITE.E4M3.F32.PACK_AB_MERGE_C R11, RZ, R4, RZ ;  /* 0x00000004ff0b723e */ /* 0x000fc600048070ff */
[----:B------:R0:W-:Y:S04]  /*dce0*/  @!P2 STG.E.U8 desc[UR14][R28.64+0x49], R9 ;  /* 0x000049091c00a986 */ /* 0x0001e8000c10110e */
[----:B------:R-:W-:Y:S01]  /*dcf0*/  @!P5 STG.E.U8 desc[UR14][R30.64+0x48], R11 ;  /* 0x0000480b1e00d986 */ /* 0x000fe2000c10110e */
[----:B--2---:R-:W-:Y:S01]  /*dd00*/  FMUL R2, R221, UR20 ;  /* 0x00000014dd027c20 */ /* 0x004fe20008400000 */
[----:B------:R-:W-:Y:S02]  /*dd10*/  FMUL R0, R220, UR20 ;  /* 0x00000014dc007c20 */ /* 0x000fe40008400000 */
[----:B------:R-:W2:Y:S04]  /*dd20*/  LDL.LU R220, [R1+0x2c] ;  /* 0x00002c0001dc7983 */ /* 0x000ea80000300800 */
[----:B------:R-:W2:Y:S01]  /*dd30*/  LDL.LU R221, [R1+0x30] ;  /* 0x0000300001dd7983 */ /* 0x000ea20000300800 */
[----:B-1----:R-:W-:Y:S01]  /*dd40*/  F2FP.SATFINITE.E4M3.F32.PACK_AB_MERGE_C R5, RZ, R0, RZ ;  /* 0x00000000ff05723e */ /* 0x002fe200048070ff */
[----:B------:R-:W-:Y:S01]  /*dd50*/  FMUL R0, R222, UR20 ;  /* 0x00000014de007c20 */ /* 0x000fe20008400000 */
[----:B------:R-:W-:Y:S01]  /*dd60*/  FMUL R3, R223, UR20 ;  /* 0x00000014df037c20 */ /* 0x000fe20008400000 */
[----:B0-----:R-:W-:Y:S01]  /*dd70*/  F2FP.SATFINITE.E4M3.F32.PACK_AB_MERGE_C R7, RZ, R2, RZ ;  /* 0x00000002ff07723e */ /* 0x001fe200048070ff */
[----:B------:R-:W2:Y:S02]  /*dd80*/  LDL.LU R223, [R1+0x34] ;  /* 0x0000340001df7983 */ /* 0x000ea40000300800 */
[----:B------:R-:W-:-:S02]  /*dd90*/  F2FP.SATFINITE.E4M3.F32.PACK_AB_MERGE_C R13, RZ, R0, RZ ;  /* 0x00000000ff0d723e */ /* 0x000fc400048070ff */
[----:B------:R-:W2:Y:S01]  /*dda0*/  LDL.LU R222, [R1+0x38] ;  /* 0x0000380001de7983 */ /* 0x000ea20000300800 */
[----:B------:R-:W-:Y:S01]  /*ddb0*/  F2FP.SATFINITE.E4M3.F32.PACK_AB_MERGE_C R9, RZ, R3, RZ ;  /* 0x00000003ff09723e */ /* 0x000fe200048070ff */
[----:B------:R-:W-:Y:S02]  /*ddc0*/  FMUL R2, R224, UR20 ;  /* 0x00000014e0027c20 */ /* 0x000fe40008400000 */
[----:B------:R-:W2:Y:S04]  /*ddd0*/  LDL.LU R224, [R1+0x3c] ;  /* 0x00003c0001e07983 */ /* 0x000ea80000300800 */
[----:B------:R-:W-:Y:S01]  /*dde0*/  @!P6 STG.E.U8 desc[UR14][R30.64+0x49], R5 ;  /* 0x000049051e00e986 */ /* 0x000fe2000c10110e */
[----:B---3--:R-:W-:-:S03]  /*ddf0*/  FMUL R0, R225, UR20 ;  /* 0x00000014e1007c20 */ /* 0x008fc60008400000 */
[----:B------:R0:W-:Y:S04]  /*de00*/  @!P3 STG.E.U8 desc[UR14][R28.64+0x50], R7 ;  /* 0x000050071c00b986 */ /* 0x0001e8000c10110e */
[----:B------:R-:W3:Y:S01]  /*de10*/  LDL.LU R225, [R1+0x40] ;  /* 0x0000400001e17983 */ /* 0x000ee20000300800 */
[----:B----4-:R-:W-:-:S03]  /*de20*/  FMUL R3, R227, UR20 ;  /* 0x00000014e3037c20 */ /* 0x010fc60008400000 */
[----:B------:R-:W4:Y:S01]  /*de30*/  LDL.LU R227, [R1+0x44] ;  /* 0x0000440001e37983 */ /* 0x000f220000300800 */
[----:B0-----:R-:W-:Y:S01]  /*de40*/  F2FP.SATFINITE.E4M3.F32.PACK_AB_MERGE_C R7, RZ, R0, RZ ;  /* 0x00000000ff07723e */ /* 0x001fe200048070ff */
[----:B------:R-:W-:Y:S02]  /*de50*/  FMUL R0, R226, UR20 ;  /* 0x00000014e2007c20 */ /* 0x000fe40008400000 */
[----:B------:R-:W4:Y:S01]  /*de60*/  LDL.LU R226, [R1+0x48] ;  /* 0x0000480001e27983 */ /* 0x000f220000300800 */
[C---:B------:R-:W-:Y:S02]  /*de70*/  ISETP.LT.OR P2, PT, R42.reuse, 0x52, !P1 ;  /* 0x000000522a00780c */ /* 0x040fe40004f41670 */
[C---:B------:R-:W-:Y:S01]  /*de80*/  ISETP.LT.OR P6, PT, R42.reuse, 0x52, !P0 ;  /* 0x000000522a00780c */ /* 0x040fe200047c1670 */
[----:B------:R-:W4:Y:S01]  /*de90*/  LDL.LU R218, [R1+0x4c] ;  /* 0x00004c0001da7983 */ /* 0x000f220000300800 */
[----:B------:R-:W-:Y:S02]  /*dea0*/  F2FP.SATFINITE.E4M3.F32.PACK_AB_MERGE_C R5, RZ, R2, RZ ;  /* 0x00000002ff05723e */ /* 0x000fe400048070ff */
[----:B------:R-:W-:-:S02]  /*deb0*/  ISETP.LT.OR P5, PT, R42, 0x51, !P0 ;  /* 0x000000512a00780c */ /* 0x000fc400047a1670 */
[----:B------:R-:W-:Y:S02]  /*dec0*/  F2FP.SATFINITE.E4M3.F32.PACK_AB_MERGE_C R11, RZ, R0, RZ ;  /* 0x00000000ff0b723e */ /* 0x000fe400048070ff */
[----:B------:R-:W-:-:S03]  /*ded0*/  ISETP.LT.OR P3, PT, R42, 0x59, !P1 ;  /* 0x000000592a00780c */ /* 0x000fc60004f61670 */
[----:B------:R0:W-:Y:S01]  /*dee0*/  @!P2 STG.E.U8 desc[UR14][R28.64+0x51], R9 ;  /* 0x000051091c00a986 */ /* 0x0001e2000c10110e */
[----:B------:R-:W-:-:S03]  /*def0*/  ISETP.LT.OR P2, PT, R42, 0x5a, !P1 ;  /* 0x0000005a2a00780c */ /* 0x000fc60004f41670 */
[----:B------:R1:W-:Y:S01]  /*df00*/  @!P6 STG.E.U8 desc[UR14][R30.64+0x51], R5 ;  /* 0x000051051e00e986 */ /* 0x0003e2000c10110e */
[----:B------:R-:W-:-:S03]  /*df10*/  ISETP.LT.OR P6, PT, R42, 0x5a, !P0 ;  /* 0x0000005a2a00780c */ /* 0x000fc600047c1670 */
[----:B------:R-:W-:Y:S01]  /*df20*/  @!P5 STG.E.U8 desc[UR14][R30.64+0x50], R13 ;  /* 0x0000500d1e00d986 */ /* 0x000fe2000c10110e */
[----:B0-----:R-:W-:-:S03]  /*df30*/  F2FP.SATFINITE.E4M3.F32.PACK_AB_MERGE_C R9, RZ, R3, RZ ;  /* 0x00000003ff09723e */ /* 0x001fc600048070ff */
[----:B------:R0:W-:Y:S04]  /*df40*/  @!P3 STG.E.U8 desc[UR14][R28.64+0x58], R7 ;  /* 0x000058071c00b986 */ /* 0x0001e8000c10110e */
[----:B------:R0:W-:Y:S01]  /*df50*/  @!P2 STG.E.U8 desc[UR14][R28.64+0x59], R9 ;  /* 0x000059091c00a986 */ /* 0x0001e2000c10110e */
[----:B--2---:R-:W-:-:S03]  /*df60*/  FMUL R0, R220, UR20 ;  /* 0x00000014dc007c20 */ /* 0x004fc60008400000 */
[----:B------:R-:W2:Y:S01]  /*df70*/  LDL.LU R220, [R1+0x50] ;  /* 0x0000500001dc7983 */ /* 0x000ea20000300800 */
[----:B------:R-:W-:-:S03]  /*df80*/  FMUL R2, R221, UR20 ;  /* 0x00000014dd027c20 */ /* 0x000fc60008400000 */
[----:B------:R-:W2:Y:S01]  /*df90*/  LDL.LU R221, [R1+0x54] ;  /* 0x0000540001dd7983 */ /* 0x000ea20000300800 */
[----:B-1----:R-:W-:Y:S01]  /*dfa0*/  F2FP.SATFINITE.E4M3.F32.PACK_AB_MERGE_C R5, RZ, R0, RZ ;  /* 0x00000000ff05723e */ /* 0x002fe200048070ff */
[----:B------:R-:W-:Y:S02]  /*dfb0*/  FMUL R3, R223, UR20 ;  /* 0x00000014df037c20 */ /* 0x000fe40008400000 */
[----:B------:R-:W2:Y:S01]  /*dfc0*/  LDL.LU R223, [R1+0x58] ;  /* 0x0000580001df7983 */ /* 0x000ea20000300800 */
[----:B0-----:R-:W-:Y:S01]  /*dfd0*/  F2FP.SATFINITE.E4M3.F32.PACK_AB_MERGE_C R7, RZ, R2, RZ ;  /* 0x00000002ff07723e */ /* 0x001fe200048070ff */
[----:B------:R-:W-:Y:S01]  /*dfe0*/  FMUL R4, R222, UR20 ;  /* 0x00000014de047c20 */ /* 0x000fe20008400000 */
[----:B------:R-:W-:Y:S01]  /*dff0*/  F2FP.SATFINITE.E4M3.F32.PACK_AB_MERGE_C R9, RZ, R3, RZ ;  /* 0x00000003ff09723e */ /* 0x000fe200048070ff */
[----:B------:R-:W2:Y:S01]  /*e000*/  LDL.LU R222, [R1+0x5c] ;  /* 0x00005c0001de7983 */ /* 0x000ea20000300800 */
[----:B------:R-:W-:-:S03]  /*e010*/  FMUL R0, R224, UR20 ;  /* 0x00000014e0007c20 */ /* 0x000fc60008400000 */
[----:B------:R0:W-:Y:S04]  /*e020*/  @!P6 STG.E.U8 desc[UR14][R30.64+0x59], R5 ;  /* 0x000059051e00e986 */ /* 0x0001e8000c10110e */
[----:B------:R-:W2:Y:S01]  /*e030*/  LDL.LU R224, [R1+0x60] ;  /* 0x0000600001e07983 */ /* 0x000ea20000300800 */
[----:B0-----:R-:W-:Y:S01]  /*e040*/  F2FP.SATFINITE.E4M3.F32.PACK_AB_MERGE_C R5, RZ, R0, RZ ;  /* 0x00000000ff05723e */ /* 0x001fe200048070ff */
[----:B---3--:R-:W-:Y:S02]  /*e050*/  FMUL R2, R225, UR20 ;  /* 0x00000014e1027c20 */ /* 0x008fe40008400000 */
[----:B------:R-:W3:Y:S01]  /*e060*/  LDL.LU R225, [R1+0x64] ;  /* 0x0000640001e17983 */ /* 0x000ee20000300800 */
[----:B----4-:R-:W-:-:S03]  /*e070*/  FMUL R3, R227, UR20 ;  /* 0x00000014e3037c20 */ /* 0x010fc60008400000 */
[----:B------:R-:W4:Y:S01]  /*e080*/  LDL.LU R227, [R1+0x68] ;  /* 0x0000680001e37983 */ /* 0x000f220000300800 */
[----:B------:R-:W-:-:S03]  /*e090*/  FMUL R0, R226, UR20 ;  /* 0x00000014e2007c20 */ /* 0x000fc60008400000 */
[----:B------:R-:W4:Y:S01]  /*e0a0*/  LDL.LU R226, [R1+0x6c] ;  /* 0x00006c0001e27983 */ /* 0x000f220000300800 */
[C---:B------:R-:W-:Y:S02]  /*e0b0*/  ISETP.LT.OR P5, PT, R42.reuse, 0x59, !P0 ;  /* 0x000000592a00780c */ /* 0x040fe400047a1670 */
[C---:B------:R-:W-:Y:S02]  /*e0c0*/  ISETP.LT.OR P2, PT, R42.reuse, 0x62, !P1 ;  /* 0x000000622a00780c */ /* 0x040fe40004f41670 */
[C---:B------:R-:W-:Y:S02]  /*e0d0*/  ISETP.LT.OR P3, PT, R42.reuse, 0x61, !P1 ;  /* 0x000000612a00780c */ /* 0x040fe40004f61670 */
[----:B------:R-:W-:-:S07]  /*e0e0*/  ISETP.LT.OR P6, PT, R42, 0x62, !P0 ;  /* 0x000000622a00780c */ /* 0x000fce00047c1670 */
[----:B------:R-:W-:Y:S01]  /*e0f0*/  @!P5 STG.E.U8 desc[UR14][R30.64+0x58], R11 ;  /* 0x0000580b1e00d986 */ /* 0x000fe2000c10110e */
[----:B------:R-:W-:-:S03]  /*e100*/  ISETP.LT.OR P5, PT, R42, 0x61, !P0 ;  /* 0x000000612a00780c */ /* 0x000fc600047a1670 */
[----:B------:R0:W-:Y:S01]  /*e110*/  @!P2 STG.E.U8 desc[UR14][R28.64+0x61], R9 ;  /* 0x000061091c00a986 */ /* 0x0001e2000c10110e */
[----:B------:R-:W-:-:S03]  /*e120*/  ISETP.LT.OR P2, PT, R42, 0x6a, !P1 ;  /* 0x0000006a2a00780c */ /* 0x000fc60004f41670 */
[----:B------:R1:W-:Y:S01]  /*e130*/  @!P3 STG.E.U8 desc[UR14][R28.64+0x60], R7 ;  /* 0x000060071c00b986 */ /* 0x0003e2000c10110e */
[----:B------:R-:W-:Y:S02]  /*e140*/  ISETP.LT.OR P3, PT, R42, 0x69, !P1 ;  /* 0x000000692a00780c */ /* 0x000fe40004f61670 */
[----:B------:R-:W-:Y:S01]  /*e150*/  F2FP.SATFINITE.E4M3.F32.PACK_AB_MERGE_C R13, RZ, R4, RZ ;  /* 0x00000004ff0d723e */ /* 0x000fe200048070ff */
[----:B------:R1:W-:Y:S01]  /*e160*/  @!P6 STG.E.U8 desc[UR14][R30.64+0x61], R5 ;  /* 0x000061051e00e986 */ /* 0x0003e2000c10110e */
[----:B0-----:R-:W-:-:S03]  /*e170*/  F2FP.SATFINITE.E4M3.F32.PACK_AB_MERGE_C R9, RZ, R3, RZ ;  /* 0x00000003ff09723e */ /* 0x001fc600048070ff */
[----:B------:R-:W-:Y:S01]  /*e180*/  @!P5 STG.E.U8 desc[UR14][R30.64+0x60], R13 ;  /* 0x0000600d1e00d986 */ /* 0x000fe2000c10110e */
[----:B-1----:R-:W-:-:S03]  /*e190*/  F2FP.SATFINITE.E4M3.F32.PACK_AB_MERGE_C R7, RZ, R2, RZ ;  /* 0x00000002ff07723e */ /* 0x002fc600048070ff */
[----:B------:R-:W-:Y:S01]  /*e1a0*/  @!P2 STG.E.U8 desc[UR14][R28.64+0x69], R9 ;  /* 0x000069091c00a986 */ /* 0x000fe2000c10110e */
[C---:B------:R-:W-:Y:S02]  /*e1b0*/  ISETP.LT.OR P5, PT, R42.reuse, 0x69, !P0 ;  /* 0x000000692a00780c */ /* 0x040fe400047a1670 */
[C---:B------:R-:W-:Y:S01]  /*e1c0*/  ISETP.LT.OR P6, PT, R42.reuse, 0x6a, !P0 ;  /* 0x0000006a2a00780c */ /* 0x040fe200047c1670 */
[----:B------:R0:W-:Y:S01]  /*e1d0*/  @!P3 STG.E.U8 desc[UR14][R28.64+0x68], R7 ;  /* 0x000068071c00b986 */ /* 0x0001e2000c10110e */
[----:B------:R-:W-:Y:S01]  /*e1e0*/  ISETP.LT.OR P2, PT, R42, 0x72, !P1 ;  /* 0x000000722a00780c */ /* 0x000fe20004f41670 */
[----:B------:R-:W-:Y:S01]  /*e1f0*/  FMUL R2, R218, UR20 ;  /* 0x00000014da027c20 */ /* 0x000fe20008400000 */
[----:B------:R-:W-:Y:S02]  /*e200*/  ISETP.LT.OR P3, PT, R42, 0x71, !P1 ;  /* 0x000000712a00780c */ /* 0x000fe40004f61670 */
[----:B------:R-:W-:Y:S02]  /*e210*/  F2FP.SATFINITE.E4M3.F32.PACK_AB_MERGE_C R11, RZ, R0, RZ ;  /* 0x00000000ff0b723e */ /* 0x000fe400048070ff */
[----:B------:R-:W-:-:S03]  /*e220*/  F2FP.SATFINITE.E4M3.F32.PACK_AB_MERGE_C R5, RZ, R2, RZ ;  /* 0x00000002ff05723e */ /* 0x000fc600048070ff */
[----:B------:R-:W-:Y:S01]  /*e230*/  @!P5 STG.E.U8 desc[UR14][R30.64+0x68], R11 ;  /* 0x0000680b1e00d986 */ /* 0x000fe2000c10110e */
[----:B------:R-:W-:-:S03]  /*e240*/  ISETP.LT.OR P5, PT, R42, 0x71, !P0 ;  /* 0x000000712a00780c */ /* 0x000fc600047a1670 */
[----:B------:R-:W-:Y:S01]  /*e250*/  @!P6 STG.E.U8 desc[UR14][R30.64+0x69], R5 ;  /* 0x000069051e00e986 */ /* 0x000fe2000c10110e */
[----:B------:R-:W-:Y:S01]  /*e260*/  ISETP.LT.OR P6, PT, R42, 0x72, !P0 ;  /* 0x000000722a00780c */ /* 0x000fe200047c1670 */
[----:B--2---:R-:W-:Y:S01]  /*e270*/  FMUL R0, R220, UR20 ;  /* 0x00000014dc007c20 */ /* 0x004fe20008400000 */
[----:B------:R-:W-:-:S04]  /*e280*/  FMUL R3, R221, UR20 ;  /* 0x00000014dd037c20 */ /* 0x000fc80008400000 */
[----:B0-----:R-:W-:Y:S02]  /*e290*/  F2FP.SATFINITE.E4M3.F32.PACK_AB_MERGE_C R7, RZ, R0, RZ ;  /* 0x00000000ff07723e */ /* 0x001fe400048070ff */
[----:B------:R-:W-:Y:S01]  /*e2a0*/  F2FP.SATFINITE.E4M3.F32.PACK_AB_MERGE_C R9, RZ, R3, RZ ;  /* 0x00000003ff09723e */ /* 0x000fe200048070ff */
[----:B------:R-:W-:Y:S02]  /*e2b0*/  FMUL R0, R223, UR20 ;  /* 0x00000014df007c20 */ /* 0x000fe40008400000 */
[----:B------:R0:W-:Y:S01]  /*e2c0*/  @!P3 STG.E.U8 desc[UR14][R28.64+0x70], R7 ;  /* 0x000070071c00b986 */ /* 0x0001e2000c10110e */
[----:B------:R-:W-:-:S03]  /*e2d0*/  ISETP.LT.OR P3, PT, R42, 0x79, !P0 ;  /* 0x000000792a00780c */ /* 0x000fc60004761670 */
[----:B------:R1:W-:Y:S01]  /*e2e0*/  @!P2 STG.E.U8 desc[UR14][R28.64+0x71], R9 ;  /* 0x000071091c00a986 */ /* 0x0003e2000c10110e */
[C---:B------:R-:W-:Y:S02]  /*e2f0*/  ISETP.LT.OR P2, PT, R42.reuse, 0x79, !P1 ;  /* 0x000000792a00780c */ /* 0x040fe40004f41670 */
[----:B------:R-:W-:Y:S02]  /*e300*/  ISETP.LT.OR P1, PT, R42, 0x7a, !P1 ;  /* 0x0000007a2a00780c */ /* 0x000fe40004f21670 */
[----:B------:R-:W-:Y:S01]  /*e310*/  F2FP.SATFINITE.E4M3.F32.PACK_AB_MERGE_C R13, RZ, R0, RZ ;  /* 0x00000000ff0d723e */ /* 0x000fe200048070ff */
[----:B------:R-:W-:Y:S01]  /*e320*/  FMUL R0, R222, UR20 ;  /* 0x00000014de007c20 */ /* 0x000fe20008400000 */
[----:B------:R-:W-:Y:S01]  /*e330*/  ISETP.LT.OR P0, PT, R42, 0x7a, !P0 ;  /* 0x0000007a2a00780c */ /* 0x000fe20004701670 */
[----:B------:R-:W-:-:S03]  /*e340*/  FMUL R2, R224, UR20 ;  /* 0x00000014e0027c20 */ /* 0x000fc60008400000 */
[----:B0-----:R-:W-:Y:S02]  /*e350*/  F2FP.SATFINITE.E4M3.F32.PACK_AB_MERGE_C R7, RZ, R0, RZ ;  /* 0x00000000ff07723e */ /* 0x001fe400048070ff */
[----:B-1----:R-:W-:Y:S01]  /*e360*/  F2FP.SATFINITE.E4M3.F32.PACK_AB_MERGE_C R9, RZ, R2, RZ ;  /* 0x00000002ff09723e */ /* 0x002fe200048070ff */
[----:B---3--:R-:W-:Y:S01]  /*e370*/  FMUL R3, R225, UR20 ;  /* 0x00000014e1037c20 */ /* 0x008fe20008400000 */
[----:B----4-:R-:W-:Y:S01]  /*e380*/  FMUL R4, R227, UR20 ;  /* 0x00000014e3047c20 */ /* 0x010fe20008400000 */
[----:B------:R-:W-:-:S03]  /*e390*/  FMUL R5, R226, UR20 ;  /* 0x00000014e2057c20 */ /* 0x000fc60008400000 */
[----:B------:R-:W-:Y:S02]  /*e3a0*/  F2FP.SATFINITE.E4M3.F32.PACK_AB_MERGE_C R3, RZ, R3, RZ ;  /* 0x00000003ff03723e */ /* 0x000fe400048070ff */
[----:B------:R-:W-:Y:S02]  /*e3b0*/  F2FP.SATFINITE.E4M3.F32.PACK_AB_MERGE_C R11, RZ, R4, RZ ;  /* 0x00000004ff0b723e */ /* 0x000fe400048070ff */
[----:B------:R-:W-:Y:S01]  /*e3c0*/  F2FP.SATFINITE.E4M3.F32.PACK_AB_MERGE_C R5, RZ, R5, RZ ;  /* 0x00000005ff05723e */ /* 0x000fe200048070ff */
[----:B------:R0:W-:Y:S04]  /*e3d0*/  @!P5 STG.E.U8 desc[UR14][R30.64+0x70], R13 ;  /* 0x0000700d1e00d986 */ /* 0x0001e8000c10110e */
[----:B------:R0:W-:Y:S04]  /*e3e0*/  @!P6 STG.E.U8 desc[UR14][R30.64+0x71], R7 ;  /* 0x000071071e00e986 */ /* 0x0001e8000c10110e */
[----:B------:R0:W-:Y:S04]  /*e3f0*/  @!P2 STG.E.U8 desc[UR14][R28.64+0x78], R9 ;  /* 0x000078091c00a986 */ /* 0x0001e8000c10110e */
[----:B------:R0:W-:Y:S04]  /*e400*/  @!P1 STG.E.U8 desc[UR14][R28.64+0x79], R3 ;  /* 0x000079031c009986 */ /* 0x0001e8000c10110e */
[----:B------:R0:W-:Y:S04]  /*e410*/  @!P3 STG.E.U8 desc[UR14][R30.64+0x78], R11 ;  /* 0x0000780b1e00b986 */ /* 0x0001e8000c10110e */
[----:B------:R0:W-:Y:S02]  /*e420*/  @!P0 STG.E.U8 desc[UR14][R30.64+0x79], R5 ;  /* 0x000079051e008986 */ /* 0x0001e4000c10110e */
.L_x_289:
[----:B------:R-:W-:Y:S05]  /*e430*/  BSYNC B0 ;  /* 0x0000000000007941 */ /* 0x000fea0003800000 */
.L_x_31:
[----:B0----5:R-:W2:Y:S04]  /*e440*/  LDL.LU R3, [R1+0x70] ;  /* 0x0000700001037983 */ /* 0x021ea80000300800 */
[----:B------:R-:W2:Y:S01]  /*e450*/  LDL.LU R2, [R1+0x74] ;  /* 0x0000740001027983 */ /* 0x000ea20000300800 */
[----:B------:R-:W-:Y:S01]  /*e460*/  ULDC UR6, c[0x0][0xc] ;  /* 0x0000030000067ab9 */ /* 0x000fe20000000800 */
[----:B------:R-:W-:Y:S01]  /*e470*/  ULDC UR7, c[0x0][0x10] ;  /* 0x0000040000077ab9 */ /* 0x000fe20000000800 */
[----:B------:R-:W2:Y:S01]  /*e480*/  LDC R5, c[0x0][0x14] ;  /* 0x00000500ff057b82 */ /* 0x000ea20000000800 */
[----:B------:R-:W-:Y:S01]  /*e490*/  UIMAD.WIDE.U32 UR6, UR6, UR7, URZ ;  /* 0x00000007060672a5 */ /* 0x000fe2000f8e003f */
[----:B------:R-:W-:Y:S01]  /*e4a0*/  PRMT R0, RZ, 0x7610, R0 ;  /* 0x00007610ff007816 */ /* 0x000fe20000000000 */
[----:B------:R-:W-:-:S04]  /*e4b0*/  UMOV UR12, 0xffffffff ;  /* 0xffffffff000c7882 */ /* 0x000fc80000000000 */
[----:B--2---:R-:W-:-:S04]  /*e4c0*/  IMAD.WIDE.U32 R2, R5, UR6, R2 ;  /* 0x0000000605027c25 */ /* 0x004fc8000f8e0002 */
[----:B------:R-:W-:Y:S01]  /*e4d0*/  IMAD R5, R5, UR7, RZ ;  /* 0x0000000705057c24 */ /* 0x000fe2000f8e02ff */
[----:B------:R-:W-:Y:S01]  /*e4e0*/  ULDC.64 UR6, c[0x0][0x650] ;  /* 0x0001940000067ab9 */ /* 0x000fe20000000a00 */
[----:B------:R-:W-:Y:S01]  /*e4f0*/  IMAD.MOV.U32 R19, RZ, RZ, R2 ;  /* 0x000000ffff137224 */ /* 0x000fe200078e0002 */
[----:B------:R-:W-:Y:S01]  /*e500*/  ISETP.GE.U32.AND P0, PT, R2, UR6, PT ;  /* 0x0000000602007c0c */ /* 0x000fe2000bf06070 */
[----:B------:R-:W-:Y:S02]  /*e510*/  IMAD.IADD R22, R3, 0x1, R5 ;  /* 0x0000000103167824 */ /* 0x000fe400078e0205 */
[----:B------:R-:W-:-:S03]  /*e520*/  IMAD.MOV.U32 R2, RZ, RZ, -0x1 ;  /* 0xffffffffff027424 */ /* 0x000fc600078e00ff */
[----:B------:R0:W-:Y:S01]  /*e530*/  STL [R1+0x70], R22 ;  /* 0x0000701601007387 */ /* 0x0001e20000100800 */
[----:B------:R-:W-:-:S03]  /*e540*/  ISETP.GE.U32.AND.EX P0, PT, R22, UR7, PT, P0 ;  /* 0x0000000716007c0c */ /* 0x000fc6000bf06100 */
[----:B------:R0:W-:Y:S04]  /*e550*/  STL [R1+0x74], R19 ;  /* 0x0000741301007387 */ /* 0x0001e80000100800 */
[----:B------:R0:W-:Y:S06]  /*e560*/  STL [R1+0x78], R2 ;  /* 0x0000780201007387 */ /* 0x0001ec0000100800 */
[----:B------:R-:W-:Y:S05]  /*e570*/  @P0 BRA `(.L_x_290) ;  /* 0x00000004006c0947 */ /* 0x000fea0003800000 */
[----:B------:R-:W2:Y:S01]  /*e580*/  S2R R14, SR_CTAID.X ;  /* 0x00000000000e7919 */ /* 0x000ea20000002500 */
[----:B------:R-:W5:Y:S01]  /*e590*/  LDC.64 R8, c[0x0][0x628] ;  /* 0x00018a00ff087b82 */ /* 0x000f620000000a00 */
[----:B------:R-:W-:Y:S01]  /*e5a0*/  ULDC UR6, c[0x0][0x150] ;  /* 0x0000540000067ab9 */ /* 0x000fe20000000800 */
[----:B------:R-:W-:Y:S01]  /*e5b0*/  IMAD.MOV.U32 R6, RZ, RZ, R19 ;  /* 0x000000ffff067224 */ /* 0x000fe200078e0013 */
[----:B------:R-:W0:Y:S01]  /*e5c0*/  S2R R16, SR_CTAID.Y ;  /* 0x0000000000107919 */ /* 0x000e220000002600 */
[----:B------:R-:W-:-:S04]  /*e5d0*/  IMAD.MOV.U32 R7, RZ, RZ, R22 ;  /* 0x000000ffff077224 */ /* 0x000fc800078e0016 */
[----:B------:R-:W0:Y:S08]  /*e5e0*/  LDC R17, c[0x0][0x144] ;  /* 0x00005100ff117b82 */ /* 0x000e300000000800 */
[----:B------:R-:W0:Y:S08]  /*e5f0*/  LDC R10, c[0x0][0x630] ;  /* 0x00018c00ff0a7b82 */ /* 0x000e300000000800 */
[----:B------:R-:W0:Y:S01]  /*e600*/  LDC.64 R12, c[0x0][0x620] ;  /* 0x00018800ff0c7b82 */ /* 0x000e220000000a00 */
[----:B-----5:R-:W-:-:S04]  /*e610*/  ISETP.NE.U32.AND P0, PT, R8, RZ, PT ;  /* 0x000000ff0800720c */ /* 0x020fc80003f05070 */
[----:B------:R-:W-:Y:S02]  /*e620*/  ISETP.NE.AND.EX P0, PT, R9, RZ, PT, P0 ;  /* 0x000000ff0900720c */ /* 0x000fe40003f05300 */
[----:B--2---:R-:W-:-:S05]  /*e630*/  I2FP.F32.U32 R0, R14 ;  /* 0x0000000e00007245 */ /* 0x004fca0000201000 */
[----:B------:R-:W-:-:S04]  /*e640*/  FMUL R0, R0, UR6 ;  /* 0x0000000600007c20 */ /* 0x000fc80008400000 */
[----:B------:R2:W0:Y:S02]  /*e650*/  F2I.U32.TRUNC.NTZ R15, R0 ;  /* 0x00000000000f7305 */ /* 0x000424000020f000 */
[----:B------:R-:W-:Y:S05]  /*e660*/  @!P0 BRA `(.L_x_291) ;  /* 0x0000000000288947 */ /* 0x000fea0003800000 */
[----:B--2---:R-:W2:Y:S02]  /*e670*/  LDC R0, c[0x0][0x634] ;  /* 0x00018d00ff007b82 */ /* 0x004ea40000000800 */
[----:B--2---:R-:W-:-:S05]  /*e680*/  IADD3 R7, P0, R19, R0, RZ ;  /* 0x0000000013077210 */ /* 0x004fca0007f1e0ff */
[----:B------:R-:W-:-:S04]  /*e690*/  IMAD.X R11, RZ, RZ, R22, P0 ;  /* 0x000000ffff0b7224 */ /* 0x000fc800000e0616 */
[----:B0-----:R-:W-:-:S04]  /*e6a0*/  IMAD.WIDE.U32 R2, R11, R8, RZ ;  /* 0x000000080b027225 */ /* 0x001fc800078e00ff */
[----:B------:R-:W-:-:S04]  /*e6b0*/  IMAD.WIDE.U32 R4, P0, R7, R9, R2 ;  /* 0x0000000907047225 */ /* 0x000fc80007800002 */
[----:B------:R-:W-:-:S04]  /*e6c0*/  IMAD.WIDE.U32 R2, R7, R8, RZ ;  /* 0x0000000807027225 */ /* 0x000fc800078e00ff */
[----:B------:R-:W-:Y:S01]  /*e6d0*/  IMAD.X R7, RZ, RZ, RZ, P0 ;  /* 0x000000ffff077224 */ /* 0x000fe200000e06ff */
[----:B------:R-:W-:Y:S01]  /*e6e0*/  IADD3 RZ, P0, R3, R4, RZ ;  /* 0x0000000403ff7210 */ /* 0x000fe20007f1e0ff */
[----:B------:R-:W-:-:S04]  /*e6f0*/  IMAD.MOV.U32 R6, RZ, RZ, R5 ;  /* 0x000000ffff067224 */ /* 0x000fc800078e0005 */
[----:B------:R-:W-:-:S08]  /*e700*/  IMAD.WIDE.U32.X R6, R11, R9, R6, P0 ;  /* 0x000000090b067225 */ /* 0x000fd000000e0406 */
.L_x_291:
[-CC-:B0-----:R-:W-:Y:S01]  /*e710*/  SHF.R.U64 R24, R6, R10.reuse, R7.reuse ;  /* 0x0000000a06187219 */ /* 0x181fe20000001207 */
[----:B------:R-:W0:Y:S01]  /*e720*/  LDC.64 R20, c[0x0][0x640] ;  /* 0x00019000ff147b82 */ /* 0x000e220000000a00 */
[----:B--2---:R-:W-:Y:S01]  /*e730*/  SHF.R.U32.HI R0, RZ, R10, R7 ;  /* 0x0000000aff007219 */ /* 0x004fe20000011607 */
[----:B------:R-:W-:Y:S01]  /*e740*/  IMAD.MOV.U32 R2, RZ, RZ, R19 ;  /* 0x000000ffff027224 */ /* 0x000fe200078e0013 */
[----:B------:R-:W-:Y:S01]  /*e750*/  IADD3 R5, P0, RZ, -R24, RZ ;  /* 0x80000018ff057210 */ /* 0x000fe20007f1e0ff */
[----:B------:R-:W-:Y:S01]  /*e760*/  IMAD.MOV R15, RZ, RZ, -R15 ;  /* 0x000000ffff0f7224 */ /* 0x000fe200078e0a0f */
[----:B------:R-:W-:Y:S01]  /*e770*/  ULDC UR6, c[0x0][0x154] ;  /* 0x0000550000067ab9 */ /* 0x000fe20000000800 */
[----:B------:R-:W-:Y:S02]  /*e780*/  IMAD.MOV.U32 R7, RZ, RZ, 0x1 ;  /* 0x00000001ff077424 */ /* 0x000fe400078e00ff */
[----:B------:R-:W2:Y:S01]  /*e790*/  LDC R4, c[0x0][0x618] ;  /* 0x00018600ff047b82 */ /* 0x000ea20000000800 */
[----:B------:R-:W-:-:S02]  /*e7a0*/  IMAD.X R3, RZ, RZ, ~R0, P0 ;  /* 0x000000ffff037224 */ /* 0x000fc400000e0e00 */
[----:B------:R-:W-:Y:S02]  /*e7b0*/  IMAD R15, R17, R15, R14 ;  /* 0x0000000f110f7224 */ /* 0x000fe400078e020e */
[-C--:B------:R-:W-:Y:S02]  /*e7c0*/  IMAD R0, R3, R12.reuse, RZ ;  /* 0x0000000c03007224 */ /* 0x080fe400078e02ff */
[----:B------:R-:W-:Y:S01]  /*e7d0*/  IMAD.MOV.U32 R3, RZ, RZ, R22 ;  /* 0x000000ffff037224 */ /* 0x000fe200078e0016 */
[----:B------:R-:W5:Y:S01]  /*e7e0*/  LDC R6, c[0x0][0x608] ;  /* 0x00018200ff067b82 */ /* 0x000f620000000800 */
[----:B------:R-:W-:-:S04]  /*e7f0*/  IMAD.WIDE.U32 R2, R5, R12, R2 ;  /* 0x0000000c05027225 */ /* 0x000fc800078e0002 */
[----:B------:R-:W-:-:S03]  /*e800*/  IMAD R5, R5, R13, R0 ;  /* 0x0000000d05057224 */ /* 0x000fc600078e0200 */
[----:B------:R-:W1:Y:S01]  /*e810*/  LDC R18, c[0x0][0x658] ;  /* 0x00019600ff127b82 */ /* 0x000e620000000800 */
[----:B------:R-:W-:Y:S01]  /*e820*/  I2FP.F32.U32 R0, R16 ;  /* 0x0000001000007245 */ /* 0x000fe20000201000 */
[----:B------:R-:W-:Y:S01]  /*e830*/  IMAD.IADD R3, R3, 0x1, R5 ;  /* 0x0000000103037824 */ /* 0x000fe200078e0205 */
[----:B0-----:R-:W-:Y:S01]  /*e840*/  ISETP.NE.U32.AND P0, PT, R20, RZ, PT ;  /* 0x000000ff1400720c */ /* 0x001fe20003f05070 */
[----:B------:R-:W-:Y:S02]  /*e850*/  IMAD.MOV.U32 R5, RZ, RZ, -0x1 ;  /* 0xffffffffff057424 */ /* 0x000fe400078e00ff */
[----:B------:R-:W-:Y:S02]  /*e860*/  FMUL R0, R0, UR6 ;  /* 0x0000000600007c20 */ /* 0x000fe40008400000 */
[----:B------:R-:W0:Y:S01]  /*e870*/  LDC R13, c[0x0][0x148] ;  /* 0x00005200ff0d7b82 */ /* 0x000e220000000800 */
[----:B--2---:R-:W-:Y:S01]  /*e880*/  SHF.R.U64 R10, R2, R4, R3 ;  /* 0x00000004020a7219 */ /* 0x004fe20000001203 */
[----:B------:R2:W0:Y:S01]  /*e890*/  F2I.U32.TRUNC.NTZ R12, R0 ;  /* 0x00000000000c7305 */ /* 0x000422000020f000 */
[----:B------:R-:W-:-:S02]  /*e8a0*/  ISETP.NE.AND.EX P0, PT, R21, RZ, PT, P0 ;  /* 0x000000ff1500720c */ /* 0x000fc40003f05300 */
[----:B------:R-:W-:-:S03]  /*e8b0*/  SHF.R.U32.HI R3, RZ, R4, R3 ;  /* 0x00000004ff037219 */ /* 0x000fc60000011603 */
[----:B------:R-:W0:Y:S01]  /*e8c0*/  LDC R14, c[0x0][0x600] ;  /* 0x00018000ff0e7b82 */ /* 0x000e220000000800 */
[-CC-:B-----5:R-:W-:Y:S02]  /*e8d0*/  SHF.R.U64 R8, R10, R6.reuse, R3.reuse ;  /* 0x000000060a087219 */ /* 0x1a0fe40000001203 */
[----:B------:R-:W-:-:S05]  /*e8e0*/  SHF.R.U32.HI R3, RZ, R6, R3 ;  /* 0x00000006ff037219 */ /* 0x000fca0000011603 */
[----:B------:R-:W0:Y:S01]  /*e8f0*/  LDC R19, c[0x0][0x648] ;  /* 0x00019200ff137b82 */ /* 0x000e220000000800 */
[-CC-:B-1----:R-:W-:Y:S02]  /*e900*/  SHF.R.U64 R11, R8, R18.reuse, R3.reuse ;  /* 0x00000012080b7219 */ /* 0x182fe40000001203 */
[-C--:B------:R-:W-:Y:S02]  /*e910*/  SHF.L.U32 R5, R5, R18.reuse, RZ ;  /* 0x0000001205057219 */ /* 0x080fe400000006ff */
[-C--:B------:R-:W-:Y:S01]  /*e920*/  SHF.R.U32.HI R3, RZ, R18.reuse, R3 ;  /* 0x00000012ff037219 */ /* 0x080fe20000011603 */
[----:B------:R-:W-:Y:S01]  /*e930*/  IMAD.MOV.U32 R2, RZ, RZ, R11 ;  /* 0x000000ffff027224 */ /* 0x000fe200078e000b */
[----:B------:R-:W-:Y:S01]  /*e940*/  SHF.L.U32 R40, R7, R18, RZ ;  /* 0x0000001207287219 */ /* 0x000fe200000006ff */
[----:B------:R-:W1:Y:S01]  /*e950*/  LDC R22, c[0x0][0x638] ;  /* 0x00018e00ff167b82 */ /* 0x000e620000000800 */
[----:B------:R-:W-:-:S07]  /*e960*/  LOP3.LUT R17, RZ, R5, RZ, 0x33, !PT ;  /* 0x00000005ff117212 */ /* 0x000fce00078e33ff */
[----:B------:R-:W0:Y:S01]  /*e970*/  LDC R23, c[0x0][0x610] ;  /* 0x00018400ff177b82 */ /* 0x000e220000000800 */
[----:B--2---:R-:W-:Y:S05]  /*e980*/  @!P0 BRA `(.L_x_292) ;  /* 0x0000000000288947 */ /* 0x004fea0003800000 */
[----:B------:R-:W2:Y:S02]  /*e990*/  LDC R0, c[0x0][0x64c] ;  /* 0x00019300ff007b82 */ /* 0x000ea40000000800 */
[----:B--2---:R-:W-:-:S05]  /*e9a0*/  IADD3 R7, P0, R11, R0, RZ ;  /* 0x000000000b077210 */ /* 0x004fca0007f1e0ff */
        /* <DEDUP_REMOVED lines=8> */
.L_x_292:
[----:B0-----:R-:W-:Y:S01]  /*ea30*/  SHF.R.U64 R0, R2, R19, R3 ;  /* 0x0000001302007219 */ /* 0x001fe20000001203 */
[----:B------:R-:W-:Y:S01]  /*ea40*/  VIADD R3, R14, 0xffffffff ;  /* 0xffffffff0e037836 */ /* 0x000fe20000000000 */
[----:B------:R-:W-:Y:S01]  /*ea50*/  LOP3.LUT R5, R8, R17, RZ, 0xc0, !PT ;  /* 0x0000001108057212 */ /* 0x000fe200078ec0ff */
[----:B------:R-:W-:Y:S01]  /*ea60*/  IMAD.MOV R12, RZ, RZ, -R12 ;  /* 0x000000ffff0c7224 */ /* 0x000fe200078e0a0c */
[----:B------:R-:W-:Y:S01]  /*ea70*/  R2UR UR12, R24 ;  /* 0x00000000180c72ca */ /* 0x000fe200000e0000 */
[----:B------:R-:W-:Y:S01]  /*ea80*/  IMAD.MOV R2, RZ, RZ, -R0 ;  /* 0x000000ffff027224 */ /* 0x000fe200078e0a00 */
[----:B------:R-:W-:Y:S01]  /*ea90*/  LOP3.LUT R3, R10, R3, RZ, 0xc0, !PT ;  /* 0x000000030a037212 */ /* 0x000fe200078ec0ff */
[----:B------:R-:W-:Y:S02]  /*eaa0*/  IMAD R40, R40, R0, R5 ;  /* 0x0000000028287224 */ /* 0x000fe400078e0205 */
[----:B------:R-:W-:Y:S02]  /*eab0*/  @P4 IMAD R15, R13, R12, R16 ;  /* 0x0000000c0d0f4224 */ /* 0x000fe400078e0210 */
[----:B-1----:R-:W-:-:S02]  /*eac0*/  IMAD R0, R2, R22, R11 ;  /* 0x0000001602007224 */ /* 0x002fc400078e020b */
[----:B------:R-:W-:Y:S02]  /*ead0*/  IMAD R40, R40, R23, R15 ;  /* 0x0000001728287224 */ /* 0x000fe400078e020f */
[----:B------:R-:W-:Y:S02]  /*eae0*/  IMAD R3, R0, R14, R3 ;  /* 0x0000000e00037224 */ /* 0x000fe400078e0203 */
[----:B------:R-:W-:-:S03]  /*eaf0*/  IMAD.MOV.U32 R0, RZ, RZ, 0x1 ;  /* 0x00000001ff007424 */ /* 0x000fc600078e00ff */
[----:B------:R-:W-:Y:S02]  /*eb00*/  SEL R2, R3, R40, !P4 ;  /* 0x0000002803027207 */ /* 0x000fe40006000000 */
[----:B------:R-:W-:-:S03]  /*eb10*/  SEL R40, R40, R3, !P4 ;  /* 0x0000000328287207 */ /* 0x000fc60006000000 */
[----:B------:R2:W-:Y:S04]  /*eb20*/  STL [R1+0x78], R2 ;  /* 0x0000780201007387 */ /* 0x0005e80000100800 */
.L_x_290:
[----:B------:R-:W-:Y:S01]  /*eb30*/  UIADD3 UR5, UR9, UR5, URZ ;  /* 0x0000000509057290 */ /* 0x000fe2000fffe03f */
[----:B------:R0:W-:Y:S01]  /*eb40*/  STL [R1+0x7c], R40 ;  /* 0x00007c2801007387 */ /* 0x0001e20000100800 */
[----:B------:R-:W-:Y:S02]  /*eb50*/  LOP3.LUT P0, RZ, R0, 0xff, RZ, 0xc0, !PT ;  /* 0x000000ff00ff7812 */ /* 0x000fe4000780c0ff */
[----:B------:R-:W-:Y:S02]  /*eb60*/  USHF.R.U32.HI UR6, URZ, 0x2, UR5 ;  /* 0x000000023f067899 */ /* 0x000fe40008011605 */
[----:B------:R-:W-:Y:S02]  /*eb70*/  UISETP.GT.U32.AND UP0, UPT, UR5, 0x3, UPT ;  /* 0x000000030500788c */ /* 0x000fe4000bf04070 */
[----:B------:R-:W-:Y:S02]  /*eb80*/  ULOP3.LUT UR6, UR6, 0x1, URZ, 0xc0, !UPT ;  /* 0x0000000106067892 */ /* 0x000fe4000f8ec03f */
[----:B------:R-:W-:-:S02]  /*eb90*/  UISETP.LT.U32.AND UP0, UPT, UR9, 0x4, UP0 ;  /* 0x000000040900788c */ /* 0x000fc40008701070 */
[----:B------:R-:W-:Y:S02]  /*eba0*/  UISETP.NE.U32.AND UP1, UPT, UR6, 0x1, UPT ;  /* 0x000000010600788c */ /* 0x000fe4000bf25070 */
[----:B------:R-:W-:Y:S02]  /*ebb0*/  USEL UR7, URZ, 0x1, !UP0 ;  /* 0x000000013f077887 */ /* 0x000fe4000c000000 */
[----:B------:R-:W-:Y:S02]  /*ebc0*/  UISETP.GT.U32.AND UP1, UPT, UR9, 0x3, !UP1 ;  /* 0x000000030900788c */ /* 0x000fe4000cf24070 */
[----:B------:R-:W-:Y:S02]  /*ebd0*/  ULOP3.LUT UR5, UR5, 0x3, URZ, 0xc0, !UPT ;  /* 0x0000000305057892 */ /* 0x000fe4000f8ec03f */
[----:B------:R-:W-:-:S04]  /*ebe0*/  USEL UR6, URZ, 0x1, !UP1 ;  /* 0x000000013f067887 */ /* 0x000fc8000c800000 */
[----:B------:R-:W-:Y:S01]  /*ebf0*/  ULOP3.LUT UR4, UR6, UR4, UR7, 0x96, !UPT ;  /* 0x0000000406047292 */ /* 0x000fe2000f8e9607 */
[----:B0-----:R-:W-:Y:S11]  /*ec00*/  @P0 BRA `(.L_x_293) ;  /* 0xffffff2400040947 */ /* 0x001ff6000383ffff */
[----:B------:R-:W-:Y:S05]  /*ec10*/  EXIT ;  /* 0x000000000000794d */ /* 0x000fea0003800000 */
.L_x_3:
[----:B------:R-:W2:Y:S01]  /*ec20*/  LDL R16, [R1+0x74] ;  /* 0x0000740001107983 */ /* 0x000ea20000100800 */
[----:B------:R-:W-:-:S03]  /*ec30*/  ULDC.64 UR4, c[0x0][0x650] ;  /* 0x0001940000047ab9 */ /* 0x000fc60000000a00 */
[----:B------:R-:W3:Y:S01]  /*ec40*/  LDL R17, [R1+0x70] ;  /* 0x0000700001117983 */ /* 0x000ee20000100800 */
[----:B------:R-:W-:Y:S01]  /*ec50*/  PRMT R4, RZ, 0x7610, R4 ;  /* 0x00007610ff047816 */ /* 0x000fe20000000004 */
[----:B------:R-:W-:Y:S02]  /*ec60*/  IMAD.MOV.U32 R5, RZ, RZ, -0x1 ;  /* 0xffffffffff057424 */ /* 0x000fe400078e00ff */
[----:B------:R-:W-:Y:S02]  /*ec70*/  IMAD.MOV.U32 R6, RZ, RZ, -0x1 ;  /* 0xffffffffff067424 */ /* 0x000fe400078e00ff */
[----:B------:R-:W-:Y:S01]  /*ec80*/  IMAD.MOV.U32 R11, RZ, RZ, -0x1 ;  /* 0xffffffffff0b7424 */ /* 0x000fe200078e00ff */
[----:B--2---:R-:W-:-:S04]  /*ec90*/  ISETP.GE.U32.AND P0, PT, R16, UR4, PT ;  /* 0x0000000410007c0c */ /* 0x004fc8000bf06070 */
[----:B---3--:R-:W-:-:S13]  /*eca0*/  ISETP.GE.U32.AND.EX P0, PT, R17, UR5, PT, P0 ;  /* 0x0000000511007c0c */ /* 0x008fda000bf06100 */
[----:B------:R-:W-:Y:S05]  /*ecb0*/  @P0 BRA `(.L_x_294) ;  /* 0x00000004005c0947 */ /* 0x000fea0003800000 */
        /* <DEDUP_REMOVED lines=18> */
.L_x_295:
[-CC-:B------:R-:W-:Y:S01]  /*ede0*/  SHF.R.U64 R11, R8, R12.reuse, R9.reuse ;  /* 0x0000000c080b7219 */ /* 0x180fe20000001209 */
[----:B------:R-:W0:Y:S01]  /*edf0*/  LDC.64 R20, c[0x0][0x640] ;  /* 0x00019000ff147b82 */ /* 0x000e220000000a00 */
[----:B------:R-:W-:Y:S01]  /*ee00*/  SHF.R.U32.HI R3, RZ, R12, R9 ;  /* 0x0000000cff037219 */ /* 0x000fe20000011609 */
[----:B------:R-:W-:Y:S01]  /*ee10*/  ULDC UR4, c[0x0][0x150] ;  /* 0x0000540000047ab9 */ /* 0x000fe20000000800 */
[----:B------:R-:W-:Y:S01]  /*ee20*/  IADD3 R7, P0, RZ, -R11, RZ ;  /* 0x8000000bff077210 */ /* 0x000fe20007f1e0ff */
[----:B------:R-:W-:Y:S01]  /*ee30*/  IMAD.MOV.U32 R4, RZ, RZ, R16 ;  /* 0x000000ffff047224 */ /* 0x000fe200078e0010 */
[----:B------:R-:W-:Y:S01]  /*ee40*/  I2FP.F32.U32 R6, R2 ;  /* 0x0000000200067245 */ /* 0x000fe20000201000 */
[----:B------:R-:W-:Y:S02]  /*ee50*/  IMAD.MOV.U32 R5, RZ, RZ, R17 ;  /* 0x000000ffff057224 */ /* 0x000fe400078e0011 */
[----:B------:R-:W1:Y:S01]  /*ee60*/  LDC R10, c[0x0][0x618] ;  /* 0x00018600ff0a7b82 */ /* 0x000e620000000800 */
[----:B------:R-:W-:-:S02]  /*ee70*/  IMAD.X R3, RZ, RZ, ~R3, P0 ;  /* 0x000000ffff037224 */ /* 0x000fc400000e0e03 */
[----:B------:R-:W-:Y:S01]  /*ee80*/  FMUL R9, R6, UR4 ;  /* 0x0000000406097c20 */ /* 0x000fe20008400000 */
[----:B------:R-:W-:Y:S01]  /*ee90*/  IMAD.WIDE.U32 R4, R7, R14, R4 ;  /* 0x0000000e07047225 */ /* 0x000fe200078e0004 */
[----:B------:R-:W-:-:S03]  /*eea0*/  ULDC UR4, c[0x0][0x154] ;  /* 0x0000550000047ab9 */ /* 0x000fc60000000800 */
[----:B------:R-:W-:Y:S01]  /*eeb0*/  IMAD R6, R3, R14, RZ ;  /* 0x0000000e03067224 */ /* 0x000fe200078e02ff */
[----:B------:R-:W2:Y:S01]  /*eec0*/  LDC R13, c[0x0][0x144] ;  /* 0x00005100ff0d7b82 */ /* 0x000ea20000000800 */
[----:B------:R-:W3:Y:S02]  /*eed0*/  F2I.U32.TRUNC.NTZ R9, R9 ;  /* 0x0000000900097305 */ /* 0x000ee4000020f000 */
[----:B------:R-:W-:Y:S02]  /*eee0*/  IMAD R3, R7, R15, R6 ;  /* 0x0000000f07037224 */ /* 0x000fe400078e0206 */
[----:B------:R-:W-:Y:S02]  /*eef0*/  IMAD.MOV.U32 R6, RZ, RZ, -0x1 ;  /* 0xffffffffff067424 */ /* 0x000fe400078e00ff */
[----:B------:R-:W-:Y:S01]  /*ef00*/  IMAD.IADD R3, R5, 0x1, R3 ;  /* 0x0000000105037824 */ /* 0x000fe200078e0203 */
[----:B------:R-:W4:Y:S01]  /*ef10*/  LDC R12, c[0x0][0x608] ;  /* 0x00018200ff0c7b82 */ /* 0x000f220000000800 */
[----:B------:R-:W-:-:S02]  /*ef20*/  I2FP.F32.U32 R5, R0 ;  /* 0x0000000000057245 */ /* 0x000fc40000201000 */
[----:B0-----:R-:W-:-:S03]  /*ef30*/  ISETP.NE.U32.AND P0, PT, R20, RZ, PT ;  /* 0x000000ff1400720c */ /* 0x001fc60003f05070 */
[----:B------:R-:W-:Y:S01]  /*ef40*/  FMUL R5, R5, UR4 ;  /* 0x0000000405057c20 */ /* 0x000fe20008400000 */
[----:B------:R-:W-:Y:S01]  /*ef50*/  ISETP.NE.AND.EX P0, PT, R21, RZ, PT, P0 ;  /* 0x000000ff1500720c */ /* 0x000fe20003f05300 */
[----:B------:R-:W0:Y:S01]  /*ef60*/  LDC R7, c[0x0][0x658] ;  /* 0x00019600ff077b82 */ /* 0x000e220000000800 */
[-C--:B-1----:R-:W-:Y:S01]  /*ef70*/  SHF.R.U64 R8, R4, R10.reuse, R3 ;  /* 0x0000000a04087219 */ /* 0x082fe20000001203 */
[----:B---3--:R-:W-:Y:S01]  /*ef80*/  IMAD.MOV R4, RZ, RZ, -R9 ;  /* 0x000000ffff047224 */ /* 0x008fe200078e0a09 */
[----:B------:R-:W-:Y:S02]  /*ef90*/  SHF.R.U32.HI R3, RZ, R10, R3 ;  /* 0x0000000aff037219 */ /* 0x000fe40000011603 */
[----:B------:R1:W3:Y:S03]  /*efa0*/  F2I.U32.TRUNC.NTZ R10, R5 ;  /* 0x00000005000a7305 */ /* 0x0002e6000020f000 */
[----:B------:R-:W1:Y:S01]  /*efb0*/  LDC R17, c[0x0][0x148] ;  /* 0x00005200ff117b82 */ /* 0x000e620000000800 */
[----:B--2---:R-:W-:-:S02]  /*efc0*/  IMAD R19, R13, R4, R2 ;  /* 0x000000040d137224 */ /* 0x004fc400078e0202 */
[----:B------:R-:W-:-:S05]  /*efd0*/  IMAD.MOV.U32 R4, RZ, RZ, 0x1 ;  /* 0x00000001ff047424 */ /* 0x000fca00078e00ff */
[----:B------:R-:W2:Y:S01]  /*efe0*/  LDC R14, c[0x0][0x600] ;  /* 0x00018000ff0e7b82 */ /* 0x000ea20000000800 */
[-CC-:B----4-:R-:W-:Y:S02]  /*eff0*/  SHF.R.U64 R13, R8, R12.reuse, R3.reuse ;  /* 0x0000000c080d7219 */ /* 0x190fe40000001203 */
[----:B------:R-:W-:-:S05]  /*f000*/  SHF.R.U32.HI R2, RZ, R12, R3 ;  /* 0x0000000cff027219 */ /* 0x000fca0000011603 */
[----:B------:R-:W4:Y:S01]  /*f010*/  LDC R16, c[0x0][0x648] ;  /* 0x00019200ff107b82 */ /* 0x000f220000000800 */
[-CC-:B0-----:R-:W-:Y:S02]  /*f020*/  SHF.R.U64 R15, R13, R7.reuse, R2.reuse ;  /* 0x000000070d0f7219 */ /* 0x181fe40000001202 */
[-C--:B------:R-:W-:Y:S02]  /*f030*/  SHF.L.U32 R6, R6, R7.reuse, RZ ;  /* 0x0000000706067219 */ /* 0x080fe400000006ff */
[-C--:B------:R-:W-:Y:S01]  /*f040*/  SHF.R.U32.HI R3, RZ, R7.reuse, R2 ;  /* 0x00000007ff037219 */ /* 0x080fe20000011602 */
[----:B------:R-:W-:Y:S01]  /*f050*/  IMAD.MOV.U32 R2, RZ, RZ, R15 ;  /* 0x000000ffff027224 */ /* 0x000fe200078e000f */
[----:B------:R-:W-:Y:S01]  /*f060*/  SHF.L.U32 R12, R4, R7, RZ ;  /* 0x00000007040c7219 */ /* 0x000fe200000006ff */
[----:B------:R-:W0:Y:S01]  /*f070*/  LDC R18, c[0x0][0x638] ;  /* 0x00018e00ff127b82 */ /* 0x000e220000000800 */
[----:B------:R-:W-:-:S07]  /*f080*/  LOP3.LUT R22, RZ, R6, RZ, 0x33, !PT ;  /* 0x00000006ff167212 */ /* 0x000fce00078e33ff */
        /* <DEDUP_REMOVED lines=12> */
.L_x_296:
[----:B----4-:R-:W-:Y:S01]  /*f150*/  SHF.R.U64 R3, R2, R16, R3 ;  /* 0x0000001002037219 */ /* 0x010fe20000001203 */
[----:B--2---:R-:W-:Y:S01]  /*f160*/  VIADD R5, R14, 0xffffffff ;  /* 0xffffffff0e057836 */ /* 0x004fe20000000000 */
[----:B------:R-:W-:Y:S01]  /*f170*/  LOP3.LUT R2, R13, R22, RZ, 0xc0, !PT ;  /* 0x000000160d027212 */ /* 0x000fe200078ec0ff */
[----:B------:R-:W-:Y:S02]  /*f180*/  IMAD.MOV R10, RZ, RZ, -R10 ;  /* 0x000000ffff0a7224 */ /* 0x000fe400078e0a0a */
[----:B------:R-:W-:Y:S02]  /*f190*/  IMAD.MOV R4, RZ, RZ, -R3 ;  /* 0x000000ffff047224 */ /* 0x000fe400078e0a03 */
[----:B------:R-:W-:Y:S01]  /*f1a0*/  IMAD R2, R12, R3, R2 ;  /* 0x000000030c027224 */ /* 0x000fe200078e0202 */
[----:B------:R-:W-:Y:S01]  /*f1b0*/  LOP3.LUT R3, R8, R5, RZ, 0xc0, !PT ;  /* 0x0000000508037212 */ /* 0x000fe200078ec0ff */
[----:B------:R-:W-:Y:S02]  /*f1c0*/  @P4 IMAD R19, R17, R10, R0 ;  /* 0x0000000a11134224 */ /* 0x000fe400078e0200 */
[----:B0-----:R-:W-:-:S02]  /*f1d0*/  IMAD R0, R4, R18, R15 ;  /* 0x0000001204007224 */ /* 0x001fc400078e020f */
[----:B------:R-:W-:Y:S02]  /*f1e0*/  IMAD R5, R2, R23, R19 ;  /* 0x0000001702057224 */ /* 0x000fe400078e0213 */
[----:B------:R-:W-:Y:S02]  /*f1f0*/  IMAD R0, R0, R14, R3 ;  /* 0x0000000e00007224 */ /* 0x000fe400078e0203 */
[----:B------:R-:W-:-:S03]  /*f200*/  IMAD.MOV.U32 R4, RZ, RZ, 0x1 ;  /* 0x00000001ff047424 */ /* 0x000fc600078e00ff */
[----:B------:R-:W-:Y:S02]  /*f210*/  SEL R6, R0, R5, !P4 ;  /* 0x0000000500067207 */ /* 0x000fe40006000000 */
[----:B------:R-:W-:-:S07]  /*f220*/  SEL R5, R5, R0, !P4 ;  /* 0x0000000005057207 */ /* 0x000fce0006000000 */
.L_x_294:
[----:B------:R-:W-:-:S08]  /*f230*/  NOP ;  /* 0x0000000000007918 */ /* 0x000fd00000000000 */
[----:B------:R-:W0:-:S00]  /*f240*/  USETMAXREG.DEALLOC.CTAPOOL 0x28 ;  /* 0x00000028000079c8 */ /* 0x000e0000080e0500 */
[----:B------:R-:W-:-:S13]  /*f250*/  ISETP.NE.AND P0, PT, RZ, UR8, PT ;  /* 0x00000008ff007c0c */ /* 0x000fda000bf05270 */
[----:B------:R-:W-:Y:S05]  /*f260*/  @P0 EXIT ;  /* 0x000000000000094d */ /* 0x000fea0003800000 */
[----:B0-----:R-:W-:Y:S01]  /*f270*/  LOP3.LUT P0, RZ, R4, 0xff, RZ, 0xc0, !PT ;  /* 0x000000ff04ff7812 */ /* 0x001fe2000780c0ff */
[----:B------:R-:W-:Y:S02]  /*f280*/  IMAD.MOV.U32 R0, RZ, RZ, 0x1 ;  /* 0x00000001ff007424 */ /* 0x000fe400078e00ff */
[----:B------:R-:W-:-:S10]  /*f290*/  IMAD.MOV.U32 R8, RZ, RZ, RZ ;  /* 0x000000ffff087224 */ /* 0x000fd400078e00ff */
[----:B------:R-:W-:Y:S05]  /*f2a0*/  @!P0 BRA `(.L_x_297) ;  /* 0x0000000c00548947 */ /* 0x000fea0003800000 */
[----:B------:R-:W0:Y:S01]  /*f2b0*/  S2R R2, SR_TID.X ;  /* 0x0000000000027919 */ /* 0x000e220000002100 */
[----:B------:R-:W-:Y:S01]  /*f2c0*/  ULDC UR4, c[0x0][0x28c] ;  /* 0x0000a30000047ab9 */ /* 0x000fe20000000800 */
[----:B------:R-:W-:Y:S01]  /*f2d0*/  ULDC UR6, c[0x0][0x658] ;  /* 0x0001960000067ab9 */ /* 0x000fe20000000800 */
[----:B------:R-:W-:Y:S01]  /*f2e0*/  UIADD3 UR10, UR4, 0x7f, URZ ;  /* 0x0000007f040a7890 */ /* 0x000fe2000fffe03f */
[----:B------:R-:W-:Y:S01]  /*f2f0*/  BSSY B0, `(.L_x_297) ;  /* 0x00000d0000007945 */ /* 0x000fe20003800000 */
[----:B------:R-:W-:Y:S01]  /*f300*/  UMOV UR7, 0xffffffff ;  /* 0xffffffff00077882 */ /* 0x000fe20000000000 */
[----:B------:R-:W-:Y:S01]  /*f310*/  ULDC UR5, c[0x0][0x600] ;  /* 0x0001800000057ab9 */ /* 0x000fe20000000800 */
[----:B------:R-:W-:Y:S01]  /*f320*/  UMOV UR9, 0x1 ;  /* 0x0000000100097882 */ /* 0x000fe20000000000 */
[----:B------:R-:W-:Y:S01]  /*f330*/  USHF.L.U32 UR7, UR7, UR6, URZ ;  /* 0x0000000607077299 */ /* 0x000fe2000800063f */
[----:B------:R-:W-:Y:S01]  /*f340*/  IMAD.MOV.U32 R9, RZ, RZ, 0x1 ;  /* 0x00000001ff097424 */ /* 0x000fe200078e00ff */
[----:B------:R-:W-:Y:S01]  /*f350*/  UIADD3 UR4, UR5, -0x1, URZ ;  /* 0xffffffff05047890 */ /* 0x000fe2000fffe03f */
[----:B------:R-:W-:Y:S01]  /*f360*/  IMAD.MOV.U32 R0, RZ, RZ, 0x1 ;  /* 0x00000001ff007424 */ /* 0x000fe200078e00ff */
[----:B------:R-:W-:Y:S01]  /*f370*/  USHF.R.S32.HI UR11, URZ, 0x1f, UR10 ;  /* 0x0000001f3f0b7899 */ /* 0x000fe2000801140a */
[----:B------:R-:W-:Y:S01]  /*f380*/  IMAD.MOV.U32 R8, RZ, RZ, RZ ;  /* 0x000000ffff087224 */ /* 0x000fe200078e00ff */
[----:B------:R-:W-:Y:S01]  /*f390*/  ULDC UR8, c[0x0][0xc] ;  /* 0x0000030000087ab9 */ /* 0x000fe20000000800 */
[----:B------:R-:W-:-:S02]  /*f3a0*/  USHF.L.U32 UR5, UR9, UR6, URZ ;  /* 0x0000000609057299 */ /* 0x000fc4000800063f */
[----:B------:R-:W-:Y:S01]  /*f3b0*/  ULEA.HI UR11, UR11, UR10, URZ, 0x7 ;  /* 0x0000000a0b0b7291 */ /* 0x000fe2000f8f383f */
[----:B------:R-:W-:Y:S01]  /*f3c0*/  ULDC UR9, c[0x0][0x10] ;  /* 0x0000040000097ab9 */ /* 0x000fe20000000800 */
[----:B------:R-:W-:Y:S02]  /*f3d0*/  ULOP3.LUT UR6, URZ, UR7, URZ, 0x33, !UPT ;  /* 0x000000073f067292 */ /* 0x000fe4000f8e333f */
[----:B------:R-:W-:Y:S01]  /*f3e0*/  UIMAD.WIDE.U32 UR8, UR8, UR9, URZ ;  /* 0x00000009080872a5 */ /* 0x000fe2000f8e003f */
[----:B------:R-:W-:Y:S01]  /*f3f0*/  ULDC UR7, c[0x0][0x14] ;  /* 0x0000050000077ab9 */ /* 0x000fe20000000800 */
[----:B------:R-:W-:Y:S02]  /*f400*/  USHF.R.S32.HI UR20, URZ, 0x7, UR11 ;  /* 0x000000073f147899 */ /* 0x000fe4000801140b */
[----:B------:R-:W-:Y:S02]  /*f410*/  UIMAD.WIDE.U32 UR22, UR8, UR7, URZ ;  /* 0x00000007081672a5 */ /* 0x000fe4000f8e003f */
[----:B------:R-:W-:-:S02]  /*f420*/  UIMAD UR18, UR9, UR7, URZ ;  /* 0x00000007091272a4 */ /* 0x000fc4000f8e023f */
[----:B------:R-:W-:Y:S01]  /*f430*/  ULOP3.LUT UR26, UR13, 0x2, URZ, 0xfc, !UPT ;  /* 0x000000020d1a7892 */ /* 0x000fe2000f8efc3f */
[C---:B0-----:R-:W-:Y:S01]  /*f440*/  LOP3.LUT P3, RZ, R2.reuse, 0x7f, RZ, 0xc0, !PT ;  /* 0x0000007f02ff7812 */ /* 0x041fe2000786c0ff */
[----:B------:R-:W-:Y:S01]  /*f450*/  UIADD3 UR18, UR23, UR18, URZ ;  /* 0x0000001217127290 */ /* 0x000fe2000fffe03f */
[----:B------:R-:W-:Y:S01]  /*f460*/  LOP3.LUT P0, RZ, R2, 0x1f, RZ, 0xc0, !PT ;  /* 0x0000001f02ff7812 */ /* 0x000fe2000780c0ff */
[----:B------:R-:W-:Y:S01]  /*f470*/  UIADD3 UR27, UR20, 0x1, URZ ;  /* 0x00000001141b7890 */ /* 0x000fe2000fffe03f */
[----:B------:R-:W-:Y:S02]  /*f480*/  ULDC.64 UR24, c[0x0][0x198] ;  /* 0x0000660000187ab9 */ /* 0x000fe40000000a00 */
[----:B------:R-:W-:-:S13]  /*f490*/  PLOP3.LUT P0, PT, P0, P3, PT, 0x8a, 0x0 ;  /* 0x000000000000781c */ /* 0x000fda0000707172 */
.L_x_309:
[----:B------:R-:W-:-:S03]  /*f4a0*/  UMOV UR7, 0xffffffff ;  /* 0xffffffff00077882 */ /* 0x000fc60000000000 */
[----:B------:R-:W-:Y:S05]  /*f4b0*/  BRA.DIV UR7, `(.L_x_298) ;  /* 0x0000000e07cc7947 */ /* 0x000fea000b800000 */
[----:B------:R-:W-:-:S13]  /*f4c0*/  ELECT P1, URZ, PT ;  /* 0x00000000003f782f */ /* 0x000fda0003820000 */
.L_x_320:
[----:B------:R-:W0:Y:S01]  /*f4d0*/  LDC R2, c[0x0][0x28c] ;  /* 0x0000a300ff027b82 */ /* 0x000e220000000800 */
[----:B------:R-:W-:Y:S01]  /*f4e0*/  BSSY B1, `(.L_x_299) ;  /* 0x0000038000017945 */ /* 0x000fe20003800000 */
[----:B0-----:R-:W-:-:S13]  /*f4f0*/  ISETP.LT.OR P1, PT, R2, 0x1, !P1 ;  /* 0x000000010200780c */ /* 0x001fda0004f21670 */
[----:B------:R-:W-:Y:S05]  /*f500*/  @P1 BRA `(.L_x_300) ;  /* 0x0000000000d41947 */ /* 0x000fea0003800000 */
[----:B------:R-:W-:Y:S02]  /*f510*/  IMAD.SHL.U32 R6, R6, 0x80, RZ ;  /* 0x0000008006067824 */ /* 0x000fe400078e00ff */
[----:B------:R-:W-:Y:S02]  /*f520*/  IMAD.SHL.U32 R7, R5, 0x100, RZ ;  /* 0x0000010005077824 */ /* 0x000fe400078e00ff */
[----:B------:R-:W-:Y:S02]  /*f530*/  IMAD.MOV.U32 R12, RZ, RZ, RZ ;  /* 0x000000ffff0c7224 */ /* 0x000fe400078e00ff */
[----:B------:R-:W-:Y:S02]  /*f540*/  IMAD.U32 R14, RZ, RZ, UR27 ;  /* 0x0000001bff0e7e24 */ /* 0x000fe4000f8e00ff */
[----:B------:R-:W-:Y:S02]  /*f550*/  IMAD.MOV.U32 R2, RZ, RZ, R0 ;  /* 0x000000ffff027224 */ /* 0x000fe400078e0000 */
[----:B------:R-:W-:-:S07]  /*f560*/  IMAD.MOV.U32 R3, RZ, RZ, R8 ;  /* 0x000000ffff037224 */ /* 0x000fce00078e0008 */
.L_x_304:
[----:B------:R-:W0:Y:S01]  /*f570*/  S2R R5, SR_CgaCtaId ;  /* 0x0000000000057919 */ /* 0x000e220000008800 */
[----:B------:R-:W-:-:S04]  /*f580*/  MOV R4, 0x400 ;  /* 0x0000040000047802 */ /* 0x000fc80000000f00 */
[----:B0-----:R-:W-:Y:S02]  /*f590*/  LEA R10, R5, R4, 0x18 ;  /* 0x00000004050a7211 */ /* 0x001fe400078ec0ff */
[----:B------:R-:W-:Y:S01]  /*f5a0*/  SHF.L.U32 R4, R2, 0x1f, RZ ;  /* 0x0000001f02047819 */ /* 0x000fe200000006ff */
[----:B------:R-:W0:Y:S02]  /*f5b0*/  @!P3 LDC R5, c[0x0][0x500] ;  /* 0x00014000ff05bb82 */ /* 0x000e240000000800 */
[----:B------:R-:W-:-:S04]  /*f5c0*/  IMAD R13, R3, 0x8, R10 ;  /* 0x00000008030d7824 */ /* 0x000fc800078e020a */
[----:B------:R-:W1:Y:S02]  /*f5d0*/  SYNCS.PHASECHK.TRANS64.TRYWAIT P1, [R13+URZ+0x20], R4 ;  /* 0x000020040d0075a7 */ /* 0x000e64000802017f */
[----:B-1----:R-:W-:Y:S05]  /*f5e0*/  @!P1 BRA `(.L_x_301) ;  /* 0x0000000c00a09947 */ /* 0x002fea0003800000 */
.L_x_321:
[----:B------:R-:W-:Y:S01]  /*f5f0*/  UPRMT UR7, UR26, 0x9910, URZ ;  /* 0x000099101a077896 */ /* 0x000fe2000800003f */
[----:B0-----:R0:W-:Y:S03]  /*f600*/  @!P3 SYNCS.ARRIVE.TRANS64 RZ, [R13+URZ], R5 ;  /* 0x000000050dffb9a7 */ /* 0x0011e6000800003f */
[----:B------:R-:W-:-:S06]  /*f610*/  UISETP.NE.AND UP0, UPT, UR7, 0x2, UPT ;  /* 0x000000020700788c */ /* 0x000fcc000bf05270 */
[----:B------:R-:W-:-:S13]  /*f620*/  PLOP3.LUT P1, PT, PT, PT, UP0, 0x80, 0x0 ;  /* 0x000000000000781c */ /* 0x000fda0003f2f008 */
[----:B0-----:R-:W-:Y:S05]  /*f630*/  @P1 BRA `(.L_x_302) ;  /* 0x0000000000041947 */ /* 0x001fea0003800000 */
[----:B------:R-:W-:Y:S01]  /*f640*/  BPT.TRAP 0x1 ;  /* 0x000000040000795c */ /* 0x000fe20000300000 */
.L_x_302:
[----:B------:R-:W-:Y:S05]  /*f650*/  @P0 BRA `(.L_x_303) ;  /* 0x0000000000040947 */ /* 0x000fea0003800000 */
[----:B------:R-:W-:Y:S01]  /*f660*/  BPT.TRAP 0x1 ;  /* 0x000000040000795c */ /* 0x000fe20000300000 */
.L_x_303:
[--C-:B-1----:R-:W-:Y:S01]  /*f670*/  IMAD R4, R3, 0x8000, R10.reuse ;  /* 0x0000800003047824 */ /* 0x102fe200078e020a */
[----:B------:R-:W-:Y:S01]  /*f680*/  R2UR UR9, R13 ;  /* 0x000000000d0972ca */ /* 0x000fe200000e0000 */
[----:B------:R-:W-:Y:S01]  /*f690*/  IMAD R10, R3, 0x4000, R10 ;  /* 0x00004000030a7824 */ /* 0x000fe200078e020a */
[----:B------:R-:W-:Y:S01]  /*f6a0*/  UIADD3 UR14, UP0, UR24, 0xf0, URZ ;  /* 0x000000f0180e7890 */ /* 0x000fe2000ff1e03f */
[----:B------:R-:W-:Y:S01]  /*f6b0*/  VIADD R14, R14, 0xffffffff ;  /* 0xffffffff0e0e7836 */ /* 0x000fe20000000000 */
[----:B------:R-:W-:Y:S01]  /*f6c0*/  R2UR UR7, R4 ;  /* 0x00000000040772ca */ /* 0x000fe200000e0000 */
[----:B------:R-:W-:Y:S01]  /*f6d0*/  UIADD3 UR28, UP1, UR24, 0x1f0, URZ ;  /* 0x000001f0181c7890 */ /* 0x000fe2000ff3e03f */
[----:B------:R-:W-:Y:S01]  /*f6e0*/  R2UR UR8, R10 ;  /* 0x000000000a0872ca */ /* 0x000fe200000e0000 */
[----:B------:R-:W-:Y:S01]  /*f6f0*/  UIADD3.X UR15, URZ, UR25, URZ, UP0, !UPT ;  /* 0x000000193f0f7290 */ /* 0x000fe200087fe43f */
[----:B------:R-:W-:Y:S01]  /*f700*/  R2UR UR11, R7 ;  /* 0x00000000070b72ca */ /* 0x000fe200000e0000 */
[----:B------:R-:W-:Y:S01]  /*f710*/  VIADD R3, R3, 0x1 ;  /* 0x0000000103037836 */ /* 0x000fe20000000000 */
[----:B------:R-:W-:Y:S01]  /*f720*/  R2UR UR10, R12 ;  /* 0x000000000c0a72ca */ /* 0x000fe200000e0000 */
[----:B------:R-:W-:Y:S01]  /*f730*/  UIADD3.X UR29, URZ, UR25, URZ, UP1, !UPT ;  /* 0x000000193f1d7290 */ /* 0x000fe20008ffe43f */
[----:B------:R-:W-:Y:S01]  /*f740*/  R2UR UR12, R11 ;  /* 0x000000000b0c72ca */ /* 0x000fe200000e0000 */
[----:B------:R-:W-:Y:S01]  /*f750*/  UMOV UR16, 0x0 ;  /* 0x0000000000107882 */ /* 0x000fe20000000000 */
[----:B------:R-:W-:Y:S01]  /*f760*/  R2UR UR21, R6 ;  /* 0x00000000061572ca */ /* 0x000fe200000e0000 */
[----:B------:R-:W-:Y:S01]  /*f770*/  UMOV UR17, 0x10000000 ;  /* 0x1000000000117882 */ /* 0x000fe20000000000 */
[----:B------:R-:W-:Y:S01]  /*f780*/  ISETP.GT.AND P2, PT, R14, 0x1, PT ;  /* 0x000000010e00780c */ /* 0x000fe20003f44270 */
[----:B------:R-:W-:Y:S01]  /*f790*/  UIADD3 UR7, UR7, 0x100, URZ ;  /* 0x0000010007077890 */ /* 0x000fe2000fffe03f */
[----:B------:R-:W-:Y:S01]  /*f7a0*/  ISETP.NE.AND P1, PT, R3, 0x4, PT ;  /* 0x000000040300780c */ /* 0x000fe20003f25270 */
[----:B------:R-:W-:Y:S01]  /*f7b0*/  UIADD3 UR19, UR8, 0x20100, URZ ;  /* 0x0002010008137890 */ /* 0x000fe2000fffe03f */
[----:B------:R-:W-:-:S02]  /*f7c0*/  VIADD R12, R12, 0x80 ;  /* 0x000000800c0c7836 */ /* 0x000fc40000000000 */
[----:B------:R-:W-:Y:S02]  /*f7d0*/  SEL R5, RZ, 0x1, P1 ;  /* 0x00000001ff057807 */ /* 0x000fe40000800000 */
[----:B------:R-:W-:Y:S01]  /*f7e0*/  UMOV UR8, UR7 ;  /* 0x0000000700087c82 */ /* 0x000fe20008000000 */
[----:B------:R-:W-:Y:S01]  /*f7f0*/  SEL R3, R3, RZ, P1 ;  /* 0x000000ff03037207 */ /* 0x000fe20000800000 */
[----:B------:R0:W-:Y:S01]  /*f800*/  UTMALDG.3D [UR8], [UR14], desc[UR16] ;  /* 0x000010080e0075b4 */ /* 0x0001e20008011000 */
[----:B------:R-:W-:Y:S01]  /*f810*/  LOP3.LUT R2, R2, R5, RZ, 0x3c, !PT ;  /* 0x0000000502027212 */ /* 0x000fe200078e3cff */
[----:B0-----:R-:W-:Y:S01]  /*f820*/  UMOV UR8, UR19 ;  /* 0x0000001300087c82 */ /* 0x001fe20008000000 */
[----:B------:R-:W-:Y:S02]  /*f830*/  UMOV UR11, UR21 ;  /* 0x00000015000b7c82 */ /* 0x000fe40008000000 */
[----:B------:R0:W-:Y:S02]  /*f840*/  UTMALDG.3D [UR8], [UR28], desc[UR16] ;  /* 0x000010081c0075b4 */ /* 0x0001e40008011000 */
[----:B0-----:R-:W-:Y:S05]  /*f850*/  @P2 BRA `(.L_x_304) ;  /* 0xfffffffc00442947 */ /* 0x001fea000383ffff */
.L_x_300:
[----:B------:R-:W-:Y:S05]  /*f860*/  BSYNC B1 ;  /* 0x0000000000017941 */ /* 0x000fea0003800000 */
.L_x_299:
[----:B------:R-:W2:Y:S01]  /*f870*/  LDL.LU R15, [R1+0x70] ;  /* 0x00007000010f7983 */ /* 0x000ea20000300800 */
[----:B------:R-:W-:Y:S01]  /*f880*/  LOP3.LUT P5, RZ, R9, 0xff, RZ, 0xc0, !PT ;  /* 0x000000ff09ff7812 */ /* 0x000fe200078ac0ff */
[----:B------:R-:W-:Y:S01]  /*f890*/  VIADD R8, R8, UR20 ;  /* 0x0000001408087c36 */ /* 0x000fe20008000000 */
[----:B------:R-:W-:Y:S01]  /*f8a0*/  ULDC.64 UR8, c[0x0][0x650] ;  /* 0x0001940000087ab9 */ /* 0x000fe20000000a00 */
[----:B------:R-:W3:Y:S01]  /*f8b0*/  LDL.LU R13, [R1+0x74] ;  /* 0x00007400010d7983 */ /* 0x000ee20000300800 */
[----:B------:R-:W-:Y:S01]  /*f8c0*/  IMAD.U32 R5, RZ, RZ, UR20 ;  /* 0x00000014ff057e24 */ /* 0x000fe2000f8e00ff */
[----:B------:R-:W-:Y:S01]  /*f8d0*/  BSSY B1, `(.L_x_305) ;  /* 0x000006f000017945 */ /* 0x000fe20003800000 */
[----:B------:R-:W-:Y:S01]  /*f8e0*/  ISETP.GT.U32.AND P1, PT, R8, 0x3, PT ;  /* 0x000000030800780c */ /* 0x000fe20003f24070 */
[----:B------:R-:W-:Y:S01]  /*f8f0*/  IMAD.MOV.U32 R6, RZ, RZ, -0x1 ;  /* 0xffffffffff067424 */ /* 0x000fe200078e00ff */
[----:B------:R-:W-:Y:S01]  /*f900*/  SHF.R.U32.HI R2, RZ, 0x2, R8 ;  /* 0x00000002ff027819 */ /* 0x000fe20000011608 */
[----:B------:R-:W-:Y:S01]  /*f910*/  IMAD.MOV.U32 R11, RZ, RZ, -0x1 ;  /* 0xffffffffff0b7424 */ /* 0x000fe200078e00ff */
[----:B------:R-:W-:Y:S01]  /*f920*/  ISETP.LT.U32.AND P1, PT, R5, 0x4, P1 ;  /* 0x000000040500780c */ /* 0x000fe20000f21070 */
[----:B------:R-:W-:Y:S01]  /*f930*/  IMAD.MOV.U32 R5, RZ, RZ, -0x1 ;  /* 0xffffffffff057424 */ /* 0x000fe200078e00ff */
[----:B------:R-:W-:Y:S01]  /*f940*/  LOP3.LUT R2, R2, 0x1, RZ, 0xc0, !PT ;  /* 0x0000000102027812 */ /* 0x000fe200078ec0ff */
[----:B------:R-:W0:Y:S01]  /*f950*/  @P5 S2R R4, SR_CgaCtaId ;  /* 0x0000000000045919 */ /* 0x000e220000008800 */
[----:B------:R-:W-:-:S02]  /*f960*/  @P5 MOV R3, 0x400 ;  /* 0x0000040000035802 */ /* 0x000fc40000000f00 */
[----:B------:R-:W-:Y:S01]  /*f970*/  ISETP.NE.U32.AND P2, PT, R2, 0x1, PT ;  /* 0x000000010200780c */ /* 0x000fe20003f45070 */
[----:B------:R-:W-:Y:S01]  /*f980*/  IMAD.U32 R2, RZ, RZ, UR20 ;  /* 0x00000014ff027e24 */ /* 0x000fe2000f8e00ff */
[----:B------:R-:W-:Y:S02]  /*f990*/  LOP3.LUT R8, R8, 0x3, RZ, 0xc0, !PT ;  /* 0x0000000308087812 */ /* 0x000fe400078ec0ff */
[----:B------:R-:W-:Y:S02]  /*f9a0*/  PRMT R9, RZ, 0x7610, R9 ;  /* 0x00007610ff097816 */ /* 0x000fe40000000009 */
[----:B------:R-:W-:-:S04]  /*f9b0*/  ISETP.GT.U32.AND P2, PT, R2, 0x3, !P2 ;  /* 0x000000030200780c */ /* 0x000fc80005744070 */
[----:B------:R-:W-:Y:S02]  /*f9c0*/  SEL R2, RZ, 0x1, !P2 ;  /* 0x00000001ff027807 */ /* 0x000fe40005000000 */
[----:B0-----:R-:W-:-:S04]  /*f9d0*/  @P5 LEA R3, R4, R3, 0x18 ;  /* 0x0000000304035211 */ /* 0x001fc800078ec0ff */
[----:B------:R0:W-:Y:S02]  /*f9e0*/  @P5 SYNCS.ARRIVE.TRANS64.A1T0 RZ, [R3+URZ+0x58], RZ ;  /* 0x000058ff03ff59a7 */ /* 0x0001e4000810003f */
[----:B0-----:R-:W-:-:S04]  /*f9f0*/  SEL R3, RZ, 0x1, !P1 ;  /* 0x00000001ff037807 */ /* 0x001fc80004800000 */
[----:B------:R-:W-:Y:S02]  /*fa00*/  LOP3.LUT R0, R2, R0, R3, 0x96, !PT ;  /* 0x0000000002007212 */ /* 0x000fe400078e9603 */
[----:B------:R-:W-:Y:S02]  /*fa10*/  PRMT R2, RZ, 0x7610, R2 ;  /* 0x00007610ff027816 */ /* 0x000fe40000000002 */
[----:B---3--:R-:W-:-:S04]  /*fa20*/  IADD3 R13, P5, R13, UR22, RZ ;  /* 0x000000160d0d7c10 */ /* 0x008fc8000ffbe0ff */
[----:B--2---:R-:W-:Y:S01]  /*fa30*/  IADD3.X R15, R15, UR18, RZ, P5, !PT ;  /* 0x000000120f0f7c10 */ /* 0x004fe2000affe4ff */
[----:B------:R0:W-:Y:S01]  /*fa40*/  STL [R1+0x74], R13 ;  /* 0x0000740d01007387 */ /* 0x0001e20000100800 */
[----:B------:R-:W-:-:S03]  /*fa50*/  ISETP.GE.U32.AND P5, PT, R13, UR8, PT ;  /* 0x000000080d007c0c */ /* 0x000fc6000bfa6070 */
[----:B------:R0:W-:Y:S01]  /*fa60*/  STL [R1+0x70], R15 ;  /* 0x0000700f01007387 */ /* 0x0001e20000100800 */
[----:B------:R-:W-:-:S13]  /*fa70*/  ISETP.GE.U32.AND.EX P1, PT, R15, UR9, PT, P5 ;  /* 0x000000090f007c0c */ /* 0x000fda000bf26150 */
[----:B0-----:R-:W-:Y:S05]  /*fa80*/  @P1 BRA `(.L_x_306) ;  /* 0x00000004004c1947 */ /* 0x001fea0003800000 */
[----:B------:R-:W-:Y:S01]  /*fa90*/  ULDC.64 UR8, c[0x0][0x628] ;  /* 0x00018a0000087ab9 */ /* 0x000fe20000000a00 */
[----:B------:R-:W0:Y:S01]  /*faa0*/  S2R R12, SR_CTAID.X ;  /* 0x00000000000c7919 */ /* 0x000e220000002500 */
[----:B------:R-:W-:Y:S01]  /*fab0*/  ISETP.NE.U32.AND P1, PT, RZ, UR8, PT ;  /* 0x00000008ff007c0c */ /* 0x000fe2000bf25070 */
[----:B------:R-:W-:Y:S01]  /*fac0*/  ULDC UR10, c[0x0][0x630] ;  /* 0x00018c00000a7ab9 */ /* 0x000fe20000000800 */
[----:B------:R-:W-:Y:S01]  /*fad0*/  IMAD.MOV.U32 R2, RZ, RZ, R13 ;  /* 0x000000ffff027224 */ /* 0x000fe200078e000d */
[----:B------:R-:W1:Y:S01]  /*fae0*/  S2R R10, SR_CTAID.Y ;  /* 0x00000000000a7919 */ /* 0x000e620000002600 */
[----:B------:R-:W-:Y:S01]  /*faf0*/  ISETP.NE.AND.EX P1, PT, RZ, UR9, PT, P1 ;  /* 0x00000009ff007c0c */ /* 0x000fe2000bf25310 */
[----:B------:R-:W-:-:S12]  /*fb00*/  IMAD.MOV.U32 R3, RZ, RZ, R15 ;  /* 0x000000ffff037224 */ /* 0x000fd800078e000f */
[----:B------:R-:W-:Y:S05]  /*fb10*/  @!P1 BRA `(.L_x_307) ;  /* 0x0000000000289947 */ /* 0x000fea0003800000 */
[----:B------:R-:W-:Y:S02]  /*fb20*/  ULDC UR7, c[0x0][0x634] ;  /* 0x00018d0000077ab9 */ /* 0x000fe40000000800 */
[----:B------:R-:W-:-:S05]  /*fb30*/  IADD3 R7, P1, R13, UR7, RZ ;  /* 0x000000070d077c10 */ /* 0x000fca000ff3e0ff */
[----:B------:R-:W-:-:S04]  /*fb40*/  IMAD.X R11, RZ, RZ, R15, P1 ;  /* 0x000000ffff0b7224 */ /* 0x000fc800008e060f */
[----:B------:R-:W-:-:S04]  /*fb50*/  IMAD.WIDE.U32 R4, R11, UR8, RZ ;  /* 0x000000080b047c25 */ /* 0x000fc8000f8e00ff */
[----:B------:R-:W-:-:S04]  /*fb60*/  IMAD.WIDE.U32 R4, P1, R7, UR9, R4 ;  /* 0x0000000907047c25 */ /* 0x000fc8000f820004 */
[----:B------:R-:W-:-:S04]  /*fb70*/  IMAD.WIDE.U32 R6, R7, UR8, RZ ;  /* 0x0000000807067c25 */ /* 0x000fc8000f8e00ff */
[----:B------:R-:W-:Y:S01]  /*fb80*/  IMAD.X R3, RZ, RZ, RZ, P1 ;  /* 0x000000ffff037224 */ /* 0x000fe200008e06ff */
[----:B------:R-:W-:Y:S01]  /*fb90*/  IADD3 RZ, P1, R7, R4, RZ ;  /* 0x0000000407ff7210 */ /* 0x000fe20007f3e0ff */
[----:B------:R-:W-:-:S04]  /*fba0*/  IMAD.MOV.U32 R2, RZ, RZ, R5 ;  /* 0x000000ffff027224 */ /* 0x000fc800078e0005 */
[----:B------:R-:W-:-:S08]  /*fbb0*/  IMAD.WIDE.U32.X R2, R11, UR9, R2, P1 ;  /* 0x000000090b027c25 */ /* 0x000fd000088e0402 */
.L_x_307:
[--C-:B------:R-:W-:Y:S01]  /*fbc0*/  SHF.R.U64 R11, R2, UR10, R3.reuse ;  /* 0x0000000a020b7c19 */ /* 0x100fe20008001203 */
[----:B------:R-:W-:Y:S01]  /*fbd0*/  ULDC.64 UR8, c[0x0][0x620] ;  /* 0x0001880000087ab9 */ /* 0x000fe20000000a00 */
[----:B------:R-:W-:Y:S01]  /*fbe0*/  SHF.R.U32.HI R2, RZ, UR10, R3 ;  /* 0x0000000aff027c19 */ /* 0x000fe20008011603 */
[----:B------:R-:W-:Y:S01]  /*fbf0*/  IMAD.MOV.U32 R3, RZ, RZ, R15 ;  /* 0x000000ffff037224 */ /* 0x000fe200078e000f */
[----:B------:R-:W-:Y:S01]  /*fc00*/  IADD3 R5, P1, RZ, -R11, RZ ;  /* 0x8000000bff057210 */ /* 0x000fe20007f3e0ff */
[----:B------:R-:W-:Y:S01]  /*fc10*/  ULDC UR7, c[0x0][0x150] ;  /* 0x0000540000077ab9 */ /* 0x000fe20000000800 */
[----:B0-----:R-:W-:Y:S01]  /*fc20*/  I2FP.F32.U32 R6, R12 ;  /* 0x0000000c00067245 */ /* 0x001fe20000201000 */
[----:B------:R-:W0:Y:S01]  /*fc30*/  LDC R7, c[0x0][0x144] ;  /* 0x00005100ff077b82 */ /* 0x000e220000000800 */
[----:B------:R-:W-:Y:S01]  /*fc40*/  ULDC.64 UR10, c[0x0][0x640] ;  /* 0x00019000000a7ab9 */ /* 0x000fe20000000a00 */
[----:B------:R-:W-:Y:S01]  /*fc50*/  IMAD.X R2, RZ, RZ, ~R2, P1 ;  /* 0x000000ffff027224 */ /* 0x000fe200008e0e02 */
[----:B------:R-:W-:Y:S01]  /*fc60*/  ISETP.NE.U32.AND P1, PT, RZ, UR10, PT ;  /* 0x0000000aff007c0c */ /* 0x000fe2000bf25070 */
[----:B------:R-:W-:Y:S01]  /*fc70*/  FMUL R6, R6, UR7 ;  /* 0x0000000706067c20 */ /* 0x000fe20008400000 */
[----:B------:R-:W-:Y:S01]  /*fc80*/  ULDC UR7, c[0x0][0x618] ;  /* 0x0001860000077ab9 */ /* 0x000fe20000000800 */
[----:B------:R-:W-:Y:S01]  /*fc90*/  IMAD R4, R2, UR8, RZ ;  /* 0x0000000802047c24 */ /* 0x000fe2000f8e02ff */
[----:B------:R-:W-:Y:S01]  /*fca0*/  ISETP.NE.AND.EX P1, PT, RZ, UR11, PT, P1 ;  /* 0x0000000bff007c0c */ /* 0x000fe2000bf25310 */
[----:B------:R-:W-:Y:S01]  /*fcb0*/  IMAD.MOV.U32 R2, RZ, RZ, R13 ;  /* 0x000000ffff027224 */ /* 0x000fe200078e000d */
[----:B------:R-:W2:Y:S01]  /*fcc0*/  LDC R15, c[0x0][0x148] ;  /* 0x00005200ff0f7b82 */ /* 0x000ea20000000800 */
[----:B------:R-:W3:Y:S02]  /*fcd0*/  F2I.U32.TRUNC.NTZ R6, R6 ;  /* 0x0000000600067305 */ /* 0x000ee4000020f000 */
[----:B------:R-:W-:Y:S01]  /*fce0*/  IMAD.WIDE.U32 R2, R5, UR8, R2 ;  /* 0x0000000805027c25 */ /* 0x000fe2000f8e0002 */
[----:B------:R-:W-:-:S03]  /*fcf0*/  ULDC UR8, c[0x0][0x154] ;  /* 0x0000550000087ab9 */ /* 0x000fc60000000800 */
[----:B------:R-:W-:Y:S01]  /*fd00*/  IMAD R5, R5, UR9, R4 ;  /* 0x0000000905057c24 */ /* 0x000fe2000f8e0204 */
[----:B------:R-:W-:-:S03]  /*fd10*/  ULDC UR9, c[0x0][0x608] ;  /* 0x0001820000097ab9 */ /* 0x000fc60000000800 */
[----:B------:R-:W-:-:S05]  /*fd20*/  IMAD.IADD R3, R3, 0x1, R5 ;  /* 0x0000000103037824 */ /* 0x000fca00078e0205 */
[----:B------:R-:W-:Y:S01]  /*fd30*/  SHF.R.U64 R13, R2, UR7, R3 ;  /* 0x00000007020d7c19 */ /* 0x000fe20008001203 */
[----:B---3--:R-:W-:Y:S01]  /*fd40*/  IMAD.MOV R6, RZ, RZ, -R6 ;  /* 0x000000ffff067224 */ /* 0x008fe200078e0a06 */
[----:B-1----:R-:W-:-:S03]  /*fd50*/  I2FP.F32.U32 R2, R10 ;  /* 0x0000000a00027245 */ /* 0x002fc60000201000 */
[----:B0-----:R-:W-:Y:S02]  /*fd60*/  IMAD R19, R7, R6, R12 ;  /* 0x0000000607137224 */ /* 0x001fe400078e020c */
[----:B------:R-:W-:Y:S01]  /*fd70*/  FMUL R4, R2, UR8 ;  /* 0x0000000802047c20 */ /* 0x000fe20008400000 */
[----:B------:R-:W-:Y:S01]  /*fd80*/  SHF.R.U32.HI R2, RZ, UR7, R3 ;  /* 0x00000007ff027c19 */ /* 0x000fe20008011603 */
[----:B------:R-:W-:Y:S02]  /*fd90*/  ULDC UR7, c[0x0][0x658] ;  /* 0x0001960000077ab9 */ /* 0x000fe40000000800 */
[----:B------:R0:W1:Y:S01]  /*fda0*/  F2I.U32.TRUNC.NTZ R18, R4 ;  /* 0x0000000400127305 */ /* 0x000062000020f000 */
[--C-:B------:R-:W-:Y:S02]  /*fdb0*/  SHF.R.U64 R16, R13, UR9, R2.reuse ;  /* 0x000000090d107c19 */ /* 0x100fe40008001202 */
[----:B------:R-:W-:-:S04]  /*fdc0*/  SHF.R.U32.HI R3, RZ, UR9, R2 ;  /* 0x00000009ff037c19 */ /* 0x000fc80008011602 */
[--C-:B------:R-:W-:Y:S02]  /*fdd0*/  SHF.R.U64 R14, R16, UR7, R3.reuse ;  /* 0x00000007100e7c19 */ /* 0x100fe40008001203 */
[----:B------:R-:W-:-:S03]  /*fde0*/  SHF.R.U32.HI R3, RZ, UR7, R3 ;  /* 0x00000007ff037c19 */ /* 0x000fc60008011603 */
[----:B------:R-:W-:Y:S01]  /*fdf0*/  IMAD.MOV.U32 R2, RZ, RZ, R14 ;  /* 0x000000ffff027224 */ /* 0x000fe200078e000e */
[----:B0-2---:R-:W-:Y:S06]  /*fe00*/  @!P1 BRA `(.L_x_308) ;  /* 0x0000000000289947 */ /* 0x005fec0003800000 */
        /* <DEDUP_REMOVED lines=10> */
.L_x_308:
[----:B------:R-:W-:Y:S01]  /*feb0*/  ULDC UR7, c[0x0][0x648] ;  /* 0x0001920000077ab9 */ /* 0x000fe20000000800 */
[----:B-1----:R-:W-:Y:S01]  /*fec0*/  IMAD.MOV R18, RZ, RZ, -R18 ;  /* 0x000000ffff127224 */ /* 0x002fe200078e0a12 */
[----:B------:R-:W-:Y:S01]  /*fed0*/  SHF.R.U64 R3, R2, UR7, R3 ;  /* 0x0000000702037c19 */ /* 0x000fe20008001203 */
[----:B------:R-:W-:Y:S01]  /*fee0*/  ULDC UR7, c[0x0][0x638] ;  /* 0x00018e0000077ab9 */ /* 0x000fe20000000800 */
[----:B------:R-:W-:Y:S01]  /*fef0*/  LOP3.LUT R2, R16, UR6, RZ, 0xc0, !PT ;  /* 0x0000000610027c12 */ /* 0x000fe2000f8ec0ff */
[----:B------:R-:W-:Y:S01]  /*ff00*/  @P4 IMAD R19, R15, R18, R10 ;  /* 0x000000120f134224 */ /* 0x000fe200078e020a */
[----:B------:R-:W-:Y:S01]  /*ff10*/  LOP3.LUT R13, R13, UR4, RZ, 0xc0, !PT ;  /* 0x000000040d0d7c12 */ /* 0x000fe2000f8ec0ff */
[----:B------:R-:W-:Y:S01]  /*ff20*/  IMAD.MOV R5, RZ, RZ, -R3 ;  /* 0x000000ffff057224 */ /* 0x000fe200078e0a03 */
[----:B------:R-:W-:Y:S01]  /*ff30*/  ULDC UR8, c[0x0][0x610] ;  /* 0x0001840000087ab9 */ /* 0x000fe20000000800 */
[----:B------:R-:W-:Y:S02]  /*ff40*/  IMAD R2, R3, UR5, R2 ;  /* 0x0000000503027c24 */ /* 0x000fe4000f8e0202 */
[----:B------:R-:W-:Y:S01]  /*ff50*/  IMAD R14, R5, UR7, R14 ;  /* 0x00000007050e7c24 */ /* 0x000fe2000f8e020e */
[----:B------:R-:W-:Y:S01]  /*ff60*/  ULDC UR7, c[0x0][0x600] ;  /* 0x0001800000077ab9 */ /* 0x000fe20000000800 */
[----:B------:R-:W-:-:S02]  /*ff70*/  IMAD R5, R2, UR8, R19 ;  /* 0x0000000802057c24 */ /* 0x000fc4000f8e0213 */
[----:B------:R-:W-:Y:S02]  /*ff80*/  IMAD R14, R14, UR7, R13 ;  /* 0x000000070e0e7c24 */ /* 0x000fe4000f8e020d */
[----:B------:R-:W-:-:S03]  /*ff90*/  IMAD.MOV.U32 R2, RZ, RZ, 0x1 ;  /* 0x00000001ff027424 */ /* 0x000fc600078e00ff */
[----:B------:R-:W-:Y:S02]  /*ffa0*/  SEL R6, R14, R5, !P4 ;  /* 0x000000050e067207 */ /* 0x000fe40006000000 */
[----:B------:R-:W-:-:S07]  /*ffb0*/  SEL R5, R5, R14, !P4 ;  /* 0x0000000e05057207 */ /* 0x000fce0006000000 */
.L_x_306:
[----:B------:R-:W-:Y:S05]  /*ffc0*/  BSYNC B1 ;  /* 0x0000000000017941 */ /* 0x000fea0003800000 */
.L_x_305:
[----:B------:R-:W-:-:S13]  /*ffd0*/  LOP3.LUT P1, RZ, R2, 0xff, RZ, 0xc0, !PT ;  /* 0x000000ff02ff7812 */ /* 0x000fda000782c0ff */
[----:B------:R-:W-:Y:S05]  /*ffe0*/  @P1 BRA `(.L_x_309) ;  /* 0xfffffff4002c1947 */ /* 0x000fea000383ffff */
[----:B------:R-:W-:Y:S05]  /*fff0*/  BSYNC B0 ;  /* 0x0000000000007941 */ /* 0x000fea0003800000 */
.L_x_297:
[----:B------:R-:W-:-:S03]  /*10000*/  UMOV UR7, 0xffffffff ;  /* 0xffffffff00077882 */ /* 0x000fc60000000000 */
[----:B------:R-:W-:Y:S05]  /*10010*/  BRA.DIV UR7, `(.L_x_310) ;  /* 0x0000000607287947 */ /* 0x000fea000b800000 */
[----:B------:R-:W-:-:S13]  /*10020*/  ELECT P0, URZ, PT ;  /* 0x00000000003f782f */ /* 0x000fda0003800000 */
.L_x_324:
[----:B------:R-:W-:Y:S04]  /*10030*/  BSSY B0, `(.L_x_311) ;  /* 0x000002c000007945 */ /* 0x000fe80003800000 */
[----:B------:R-:W-:Y:S05]  /*10040*/  @!P0 BRA `(.L_x_312) ;  /* 0x0000000000a88947 */ /* 0x000fea0003800000 */
[----:B------:R-:W-:-:S04]  /*10050*/  ULOP3.LUT UR7, UR13, 0x2, URZ, 0xfc, !UPT ;  /* 0x000000020d077892 */ /* 0x000fc8000f8efc3f */
[----:B------:R-:W-:-:S06]  /*10060*/  UISETP.NE.AND UP0, UPT, UR7, 0x3, UPT ;  /* 0x000000030700788c */ /* 0x000fcc000bf05270 */
[----:B------:R-:W-:-:S13]  /*10070*/  PLOP3.LUT P0, PT, PT, PT, UP0, 0x80, 0x0 ;  /* 0x000000000000781c */ /* 0x000fda0003f0f008 */
[----:B------:R-:W-:Y:S05]  /*10080*/  @!P0 BRA `(.L_x_313) ;  /* 0x0000000000048947 */ /* 0x000fea0003800000 */
[----:B------:R-:W-:Y:S01]  /*10090*/  BPT.TRAP 0x1 ;  /* 0x000000040000795c */ /* 0x000fe20000300000 */
.L_x_313:
[----:B------:R-:W0:Y:S01]  /*100a0*/  S2R R3, SR_CgaCtaId ;  /* 0x0000000000037919 */ /* 0x000e220000008800 */
[----:B------:R-:W-:-:S04]  /*100b0*/  MOV R2, 0x400 ;  /* 0x0000040000027802 */ /* 0x000fc80000000f00 */
[----:B0-----:R-:W-:Y:S02]  /*100c0*/  LEA R3, R3, R2, 0x18 ;  /* 0x0000000203037211 */ /* 0x001fe400078ec0ff */
[----:B------:R-:W-:-:S03]  /*100d0*/  SHF.L.U32 R2, R0, 0x1f, RZ ;  /* 0x0000001f00027819 */ /* 0x000fc600000006ff */
[----:B------:R-:W-:-:S04]  /*100e0*/  VIADD R3, R3, 0x20 ;  /* 0x0000002003037836 */ /* 0x000fc80000000000 */
[C---:B------:R-:W-:Y:S02]  /*100f0*/  IMAD R7, R8.reuse, 0x8, R3 ;  /* 0x0000000808077824 */ /* 0x040fe400078e0203 */
[----:B------:R-:W-:Y:S02]  /*10100*/  VIADD R8, R8, 0x1 ;  /* 0x0000000108087836 */ /* 0x000fe40000000000 */
[----:B------:R-:W0:Y:S03]  /*10110*/  SYNCS.PHASECHK.TRANS64.TRYWAIT P0, [R7+URZ], R2 ;  /* 0x00000002070075a7 */ /* 0x000e26000800017f */
[----:B------:R-:W-:-:S04]  /*10120*/  ISETP.NE.AND P1, PT, R8, 0x4, PT ;  /* 0x000000040800780c */ /* 0x000fc80003f25270 */
[----:B------:R-:W-:Y:S02]  /*10130*/  SEL R5, RZ, 0x1, P1 ;  /* 0x00000001ff057807 */ /* 0x000fe40000800000 */
[----:B------:R-:W-:Y:S02]  /*10140*/  SEL R8, R8, RZ, P1 ;  /* 0x000000ff08087207 */ /* 0x000fe40000800000 */
[----:B------:R-:W-:-:S03]  /*10150*/  LOP3.LUT R5, R0, R5, RZ, 0x3c, !PT ;  /* 0x0000000500057212 */ /* 0x000fc600078e3cff */
[----:B------:R-:W-:Y:S01]  /*10160*/  IMAD R9, R8, 0x8, R3 ;  /* 0x0000000808097824 */ /* 0x000fe200078e0203 */
[----:B------:R-:W-:Y:S01]  /*10170*/  SHF.L.U32 R4, R5, 0x1f, RZ ;  /* 0x0000001f05047819 */ /* 0x000fe200000006ff */
[----:B0-----:R-:W-:Y:S06]  /*10180*/  @!P0 BRA `(.L_x_314) ;  /* 0x0000000000f08947 */ /* 0x001fec0003800000 */
.L_x_325:
[----:B------:R-:W1:Y:S01]  /*10190*/  SYNCS.PHASECHK.TRANS64.TRYWAIT P0, [R9+URZ], R4 ;  /* 0x00000004090075a7 */ /* 0x000e62000800017f */
[----:B------:R-:W-:-:S05]  /*101a0*/  VIADD R0, R8, 0x1 ;  /* 0x0000000108007836 */ /* 0x000fca0000000000 */
[----:B------:R-:W-:-:S04]  /*101b0*/  ISETP.NE.AND P1, PT, R0, 0x4, PT ;  /* 0x000000040000780c */ /* 0x000fc80003f25270 */
[----:B0-----:R-:W-:Y:S02]  /*101c0*/  SEL R2, RZ, 0x1, P1 ;  /* 0x00000001ff027807 */ /* 0x001fe40000800000 */
[----:B------:R-:W-:Y:S02]  /*101d0*/  SEL R0, R0, RZ, P1 ;  /* 0x000000ff00007207 */ /* 0x000fe40000800000 */
[----:B------:R-:W-:-:S03]  /*101e0*/  LOP3.LUT R7, R5, R2, RZ, 0x3c, !PT ;  /* 0x0000000205077212 */ /* 0x000fc600078e3cff */
[----:B------:R-:W-:Y:S01]  /*101f0*/  IMAD R6, R0, 0x8, R3 ;  /* 0x0000000800067824 */ /* 0x000fe200078e0203 */
[----:B------:R-:W-:Y:S01]  /*10200*/  SHF.L.U32 R5, R7, 0x1f, RZ ;  /* 0x0000001f07057819 */ /* 0x000fe200000006ff */
[----:B-1----:R-:W-:Y:S06]  /*10210*/  @!P0 BRA `(.L_x_315) ;  /* 0x0000000000e08947 */ /* 0x002fec0003800000 */
.L_x_326:
[----:B------:R-:W1:Y:S01]  /*10220*/  SYNCS.PHASECHK.TRANS64.TRYWAIT P0, [R6+URZ], R5 ;  /* 0x00000005060075a7 */ /* 0x000e62000800017f */
[----:B------:R-:W-:-:S05]  /*10230*/  VIADD R0, R0, 0x1 ;  /* 0x0000000100007836 */ /* 0x000fca0000000000 */
[----:B------:R-:W-:-:S04]  /*10240*/  ISETP.NE.AND P1, PT, R0, 0x4, PT ;  /* 0x000000040000780c */ /* 0x000fc80003f25270 */
[----:B------:R-:W-:Y:S02]  /*10250*/  SEL R2, RZ, 0x1, P1 ;  /* 0x00000001ff027807 */ /* 0x000fe40000800000 */
[----:B------:R-:W-:Y:S02]  /*10260*/  SEL R0, R0, RZ, P1 ;  /* 0x000000ff00007207 */ /* 0x000fe40000800000 */
[----:B------:R-:W-:Y:S01]  /*10270*/  LOP3.LUT R2, R7, R2, RZ, 0x3c, !PT ;  /* 0x0000000207027212 */ /* 0x000fe200078e3cff */
[----:B-1----:R-:W-:Y:S06]  /*10280*/  @!P0 BRA `(.L_x_316) ;  /* 0x0000000000d88947 */ /* 0x002fec0003800000 */
.L_x_327:
[----:B------:R-:W-:Y:S01]  /*10290*/  IMAD R3, R0, 0x8, R3 ;  /* 0x0000000800037824 */ /* 0x000fe200078e0203 */
[----:B------:R-:W-:-:S07]  /*102a0*/  SHF.L.U32 R0, R2, 0x1f, RZ ;  /* 0x0000001f02007819 */ /* 0x000fce00000006ff */
.L_x_317:
[----:B--2---:R2:W3:Y:S02]  /*102b0*/  SYNCS.PHASECHK.TRANS64.TRYWAIT P0, [R3+URZ], R0 ;  /* 0x00000000030075a7 */ /* 0x0044e4000800017f */
[----:B---3--:R-:W-:Y:S05]  /*102c0*/  @!P0 NANOSLEEP.SYNCS 0x989680 ;  /* 0x009896800000895d */ /* 0x008fea0003900000 */
[----:B------:R-:W3:Y:S02]  /*102d0*/  @!P0 SYNCS.PHASECHK.TRANS64 P0, [R3+URZ], R0 ;  /* 0x00000000030085a7 */ /* 0x000ee4000800007f */
[----:B---3--:R-:W-:Y:S05]  /*102e0*/  @!P0 BRA `(.L_x_317) ;  /* 0xfffffffc00f08947 */ /* 0x008fea000383ffff */
.L_x_312:
[----:B------:R-:W-:Y:S05]  /*102f0*/  BSYNC B0 ;  /* 0x0000000000007941 */ /* 0x000fea0003800000 */
.L_x_311:
[----:B------:R-:W-:Y:S05]  /*10300*/  EXIT ;  /* 0x000000000000794d */ /* 0x000fea0003800000 */
.L_x_17:
[----:B-1----:R-:W-:-:S04]  /*10310*/  IMAD.U32 R3, RZ, RZ, UR6 ;  /* 0x00000006ff037e24 */ /* 0x002fc8000f8e00ff */
[----:B------:R1:W2:Y:S03]  /*10320*/  SYNCS.PHASECHK.TRANS64.TRYWAIT P0, [R3+URZ], R0 ;  /* 0x00000000030075a7 */ /* 0x0002a6000800017f */
[----:B--2---:R-:W-:Y:S05]  /*10330*/  @!P0 NANOSLEEP.SYNCS 0x989680 ;  /* 0x009896800000895d */ /* 0x004fea0003900000 */
[----:B------:R-:W2:Y:S02]  /*10340*/  @!P0 SYNCS.PHASECHK.TRANS64 P0, [R3+URZ], R0 ;  /* 0x00000000030085a7 */ /* 0x000ea4000800007f */
[----:B--2---:R-:W-:Y:S05]  /*10350*/  @!P0 BRA `(.L_x_17) ;  /* 0xfffffffc00ec8947 */ /* 0x004fea000383ffff */
[----:B------:R-:W-:Y:S05]  /*10360*/  BRA `(.L_x_16) ;  /* 0xffffff1400f87947 */ /* 0x000fea000383ffff */
.L_x_23:
[----:B-----5:R2:W-:Y:S02]  /*10370*/  STL [R1+0x80], R0 ;  /* 0x0000800001007387 */ /* 0x0205e40000100800 */
[----:B--2---:R-:W-:-:S04]  /*10380*/  IMAD.U32 R0, RZ, RZ, UR16 ;  /* 0x00000010ff007e24 */ /* 0x004fc8000f8e00ff */
[----:B------:R2:W3:Y:S03]  /*10390*/  SYNCS.PHASECHK.TRANS64.TRYWAIT P0, [R0+URZ], R229 ;  /* 0x000000e5000075a7 */ /* 0x0004e6000800017f */
[----:B---3--:R-:W-:Y:S05]  /*103a0*/  @!P0 NANOSLEEP.SYNCS 0x989680 ;  /* 0x009896800000895d */ /* 0x008fea0003900000 */
[----:B------:R2:W3:Y:S02]  /*103b0*/  @!P0 SYNCS.PHASECHK.TRANS64 P0, [R0+URZ], R229 ;  /* 0x000000e5000085a7 */ /* 0x0004e4000800007f */
[----:B--2---:R2:W5:Y:S02]  /*103c0*/  LDL.LU R0, [R1+0x80] ;  /* 0x0000800001007983 */ /* 0x0045640000300800 */
[----:B--23--:R-:W-:Y:S05]  /*103d0*/  @!P0 BRA `(.L_x_23) ;  /* 0xfffffffc00e48947 */ /* 0x00cfea000383ffff */
[----:B------:R-:W-:Y:S05]  /*103e0*/  BRA `(.L_x_22) ;  /* 0xffffff2800c47947 */ /* 0x000fea000383ffff */
.L_x_298:
[----:B------:R-:W-:Y:S01]  /*103f0*/  BSSY B1, `(.L_x_318) ;  /* 0x0000006000017945 */ /* 0x000fe20003800000 */
[----:B------:R-:W-:-:S07]  /*10400*/  IMAD.MOV.U32 R2, RZ, RZ, -0x1 ;  /* 0xffffffffff027424 */ /* 0x000fce00078e00ff */
[----:B------:R-:W-:Y:S05]  /*10410*/  WARPSYNC.COLLECTIVE R2, `(.L_x_319) ;  /* 0x00000000020c7348 */ /* 0x000fea0003c00000 */
[----:B------:R-:W-:Y:S02]  /*10420*/  ELECT P1, UR62, PT ;  /* 0x00000000003e782f */ /* 0x000fe40003820000 */
[----:B------:R-:W-:Y:S01]  /*10430*/  MOV R2, UR62 ;  /* 0x0000003e00027c02 */ /* 0x000fe20008000f00 */
[----:B------:R-:W-:Y:S10]  /*10440*/  ENDCOLLECTIVE ;  /* 0x000000000000791b */ /* 0x000ff40003800000 */
.L_x_319:
[----:B------:R-:W-:Y:S05]  /*10450*/  BSYNC B1 ;  /* 0x0000000000017941 */ /* 0x000fea0003800000 */
.L_x_318:
[----:B------:R-:W-:Y:S05]  /*10460*/  BRA `(.L_x_320) ;  /* 0xfffffff000187947 */ /* 0x000fea000383ffff */
.L_x_301:
[----:B-1----:R1:W2:Y:S02]  /*10470*/  SYNCS.PHASECHK.TRANS64.TRYWAIT P1, [R13+URZ+0x20], R4 ;  /* 0x000020040d0075a7 */ /* 0x0022a4000802017f */
[----:B--2---:R-:W-:Y:S05]  /*10480*/  @!P1 NANOSLEEP.SYNCS 0x989680 ;  /* 0x009896800000995d */ /* 0x004fea0003900000 */
[----:B------:R-:W2:Y:S02]  /*10490*/  @!P1 SYNCS.PHASECHK.TRANS64 P1, [R13+URZ+0x20], R4 ;  /* 0x000020040d0095a7 */ /* 0x000ea4000802007f */
[----:B--2---:R-:W-:Y:S05]  /*104a0*/  @!P1 BRA `(.L_x_301) ;  /* 0xfffffffc00f09947 */ /* 0x004fea000383ffff */
[----:B------:R-:W-:Y:S05]  /*104b0*/  BRA `(.L_x_321) ;  /* 0xfffffff0004c7947 */ /* 0x000fea000383ffff */
.L_x_310:
[----:B------:R-:W-:Y:S01]  /*104c0*/  BSSY B0, `(.L_x_322) ;  /* 0x0000006000007945 */ /* 0x000fe20003800000 */
[----:B------:R-:W-:-:S07]  /*104d0*/  IMAD.MOV.U32 R2, RZ, RZ, -0x1 ;  /* 0xffffffffff027424 */ /* 0x000fce00078e00ff */
[----:B------:R-:W-:Y:S05]  /*104e0*/  WARPSYNC.COLLECTIVE R2, `(.L_x_323) ;  /* 0x00000000020c7348 */ /* 0x000fea0003c00000 */
[----:B------:R-:W-:Y:S02]  /*104f0*/  ELECT P1, UR62, PT ;  /* 0x00000000003e782f */ /* 0x000fe40003820000 */
[----:B------:R-:W-:Y:S01]  /*10500*/  MOV R2, UR62 ;  /* 0x0000003e00027c02 */ /* 0x000fe20008000f00 */
[----:B------:R-:W-:Y:S10]  /*10510*/  ENDCOLLECTIVE ;  /* 0x000000000000791b */ /* 0x000ff40003800000 */
.L_x_323:
[----:B------:R-:W-:Y:S05]  /*10520*/  BSYNC B0 ;  /* 0x0000000000007941 */ /* 0x000fea0003800000 */
.L_x_322:
[----:B------:R-:W-:Y:S01]  /*10530*/  PLOP3.LUT P0, PT, P1, PT, PT, 0x80, 0x0 ;  /* 0x000000000000781c */ /* 0x000fe20000f0f070 */
[----:B------:R-:W-:-:S12]  /*10540*/  BRA `(.L_x_324) ;  /* 0xfffffff800b87947 */ /* 0x000fd8000383ffff */
.L_x_314:
[----:B0-----:R0:W1:Y:S02]  /*10550*/  SYNCS.PHASECHK.TRANS64.TRYWAIT P0, [R7+URZ], R2 ;  /* 0x00000002070075a7 */ /* 0x001064000800017f */
[----:B-1----:R-:W-:Y:S05]  /*10560*/  @!P0 NANOSLEEP.SYNCS 0x989680 ;  /* 0x009896800000895d */ /* 0x002fea0003900000 */
[----:B------:R-:W1:Y:S02]  /*10570*/  @!P0 SYNCS.PHASECHK.TRANS64 P0, [R7+URZ], R2 ;  /* 0x00000002070085a7 */ /* 0x000e64000800007f */
[----:B-1----:R-:W-:Y:S05]  /*10580*/  @!P0 BRA `(.L_x_314) ;  /* 0xfffffffc00f08947 */ /* 0x002fea000383ffff */
[----:B------:R-:W-:Y:S05]  /*10590*/  BRA `(.L_x_325) ;  /* 0xfffffff800fc7947 */ /* 0x000fea000383ffff */
.L_x_315:
[----:B0-----:R0:W1:Y:S02]  /*105a0*/  SYNCS.PHASECHK.TRANS64.TRYWAIT P0, [R9+URZ], R4 ;  /* 0x00000004090075a7 */ /* 0x001064000800017f */
[----:B-1----:R-:W-:Y:S05]  /*105b0*/  @!P0 NANOSLEEP.SYNCS 0x989680 ;  /* 0x009896800000895d */ /* 0x002fea0003900000 */
[----:B------:R-:W1:Y:S02]  /*105c0*/  @!P0 SYNCS.PHASECHK.TRANS64 P0, [R9+URZ], R4 ;  /* 0x00000004090085a7 */ /* 0x000e64000800007f */
[----:B-1----:R-:W-:Y:S05]  /*105d0*/  @!P0 BRA `(.L_x_315) ;  /* 0xfffffffc00f08947 */ /* 0x002fea000383ffff */
[----:B------:R-:W-:Y:S05]  /*105e0*/  BRA `(.L_x_326) ;  /* 0xfffffffc000c7947 */ /* 0x000fea000383ffff */
.L_x_316:
[----:B-1----:R1:W2:Y:S02]  /*105f0*/  SYNCS.PHASECHK.TRANS64.TRYWAIT P0, [R6+URZ], R5 ;  /* 0x00000005060075a7 */ /* 0x0022a4000800017f */
[----:B--2---:R-:W-:Y:S05]  /*10600*/  @!P0 NANOSLEEP.SYNCS 0x989680 ;  /* 0x009896800000895d */ /* 0x004fea0003900000 */
[----:B------:R-:W2:Y:S02]  /*10610*/  @!P0 SYNCS.PHASECHK.TRANS64 P0, [R6+URZ], R5 ;  /* 0x00000005060085a7 */ /* 0x000ea4000800007f */
[----:B--2---:R-:W-:Y:S05]  /*10620*/  @!P0 BRA `(.L_x_316) ;  /* 0xfffffffc00f08947 */ /* 0x004fea000383ffff */
[----:B------:R-:W-:Y:S05]  /*10630*/  BRA `(.L_x_327) ;  /* 0xfffffffc00147947 */ /* 0x000fea000383ffff */
.L_x_328:
[----:B------:R-:W-:-:S00]  /*10640*/  BRA `(.L_x_328) ;  /* 0xfffffffc00fc7947 */ /* 0x000fc0000383ffff */
[----:B------:R-:W-:-:S00]  /*10650*/  NOP ;  /* 0x0000000000007918 */ /* 0x000fc00000000000 */
        /* <DEDUP_REMOVED lines=10> */
.L_x_329:


//--------------------- .nv.shared._ZN7cutlass13device_kernelINS_4gemm6kernel13GemmUniversalIN4cute5tupleIJiiiiEEENS1_10collective13CollectiveMmaINS1_37MainloopSm90TmaGmmaWarpSpecializedFP8ILi4ENS5_IJNS4_1CILi1EEESB_SB_EEENS1_35KernelTmaWarpSpecializedCooperativeEEENS5_IJNSA_ILi256EEENSA_ILi128EEESG_EEENS_12float_e4m3_tENS5_IJlSB_lEEENS_12float_e5m2_tESJ_NS4_8TiledMMAINS4_8MMA_AtomIJNS4_4SM904GMMA31MMA_64x128x32_F32E4M3E5M2_SS_TNILNSO_7ScaleInE1ELSQ_1EEEEEENS4_6LayoutINS5_IJNSA_ILi2EEESB_SB_EEENS5_IJSB_NSA_ILi0EEESW_EEEEENS5_IJNS4_10UnderscoreESZ_SZ_EEEEENS4_13SM90_TMA_LOADENS4_14ComposedLayoutINS4_7SwizzleILi3ELi4ELi3EEENS4_18smem_ptr_flag_bitsILi8EEENST_INS5_IJNSA_ILi8EEESG_EEENS5_IJSG_SB_EEEEEEEvNS4_8identityES12_S1C_vS1D_EENS_8epilogue10collective6detail29Sm90TmaWarpSpecializedAdapterINS1G_15DefaultEpilogueISI_SJ_SJ_NS1F_6thread17LinearCombinationISI_Li1EffLNS1K_9ScaleType4KindE0ELNS_15FloatRoundStyleE2ESI_EENS1_15EpilogueDefaultEEEEEvvEEEEvNT_6ParamsE --------------------------
	.section	.nv.shared._ZN7cutlass13device_kernelINS_4gemm6kernel13GemmUniversalIN4cute5tupleIJiiiiEEENS1_10collective13CollectiveMmaINS1_37MainloopSm90TmaGmmaWarpSpecializedFP8ILi4ENS5_IJNS4_1CILi1EEESB_SB_EEENS1_35KernelTmaWarpSpecializedCooperativeEEENS5_IJNSA_ILi256EEENSA_ILi128EEESG_EEENS_12float_e4m3_tENS5_IJlSB_lEEENS_12float_e5m2_tESJ_NS4_8TiledMMAINS4_8MMA_AtomIJNS4_4SM904GMMA31MMA_64x128x32_F32E4M3E5M2_SS_TNILNSO_7ScaleInE1ELSQ_1EEEEEENS4_6LayoutINS5_IJNSA_ILi2EEESB_SB_EEENS5_IJSB_NSA_ILi0EEESW_EEEEENS5_IJNS4_10UnderscoreESZ_SZ_EEEEENS4_13SM90_TMA_LOADENS4_14ComposedLayoutINS4_7SwizzleILi3ELi4ELi3EEENS4_18smem_ptr_flag_bitsILi8EEENST_INS5_IJNSA_ILi8EEESG_EEENS5_IJSG_SB_EEEEEEEvNS4_8identityES12_S1C_vS1D_EENS_8epilogue10collective6detail29Sm90TmaWarpSpecializedAdapterINS1G_15DefaultEpilogueISI_SJ_SJ_NS1F_6thread17LinearCombinationISI_Li1EffLNS1K_9ScaleType4KindE0ELNS_15FloatRoundStyleE2ESI_EENS1_15EpilogueDefaultEEEEEvvEEEEvNT_6ParamsE,"aw",@nobits
	.sectionflags	@""
	.align	16
	.zero		1024


//--------------------- .nv.shared.reserved.0     --------------------------
	.section	.nv.shared.reserved.0,"aw",@nobits
	.weak		__nv_reservedSMEM_offset_0_alias
	.size		__nv_reservedSMEM_offset_0_alias, 0, 0
	.other		__nv_reservedSMEM_offset_0_alias,@"STO_CUDA_RESERVED_SHARED STV_DEFAULT"
__nv_reservedSMEM_offset_0_alias:
	.zero		0


//--------------------- .nv.global                --------------------------
	.section	.nv.global,"aw",@nobits
.nv.global:
	.type		_ZN40_INTERNAL_39e9c1c6_4_k_cu_da70384b_155724cute1_E,@object
	.size		_ZN40_INTERNAL_39e9c1c6_4_k_cu_da70384b_155724cute1_E,(_ZN40_INTERNAL_39e9c1c6_4_k_cu_da70384b_155724cuda3std3__45__cpo6cbeginE - _ZN40_INTERNAL_39e9c1c6_4_k_cu_da70384b_155724cute1_E)
_ZN40_INTERNAL_39e9c1c6_4_k_cu_da70384b_155724cute1_E:
	.zero		1
	.type		_ZN40_INTERNAL_39e9c1c6_4_k_cu_da70384b_155724cuda3std3__45__cpo6cbeginE,@object
	.size		_ZN40_INTERNAL_39e9c1c6_4_k_cu_da70384b_155724cuda3std3__45__cpo6cbeginE,(_ZN40_INTERNAL_39e9c1c6_4_k_cu_da70384b_155724cuda3std3__48in_placeE - _ZN40_INTERNAL_39e9c1c6_4_k_cu_da70384b_155724cuda3std3__45__cpo6cbeginE)
_ZN40_INTERNAL_39e9c1c6_4_k_cu_da70384b_155724cuda3std3__45__cpo6cbeginE:
	.zero		1
	.type		_ZN40_INTERNAL_39e9c1c6_4_k_cu_da70384b_155724cuda3std3__48in_placeE,@object
	.size		_ZN40_INTERNAL_39e9c1c6_4_k_cu_da70384b_155724cuda3std3__48in_placeE,(_ZN40_INTERNAL_39e9c1c6_4_k_cu_da70384b_155724cuda3std6ranges3__45__cpo9iter_moveE - _ZN40_INTERNAL_39e9c1c6_4_k_cu_da70384b_155724cuda3std3__48in_placeE)
_ZN40_INTERNAL_39e9c1c6_4_k_cu_da70384b_155724cuda3std3__48in_placeE:
	.zero		1
	.type		_ZN40_INTERNAL_39e9c1c6_4_k_cu_da70384b_155724cuda3std6ranges3__45__cpo9iter_moveE,@object
	.size		_ZN40_INTERNAL_39e9c1c6_4_k_cu_da70384b_155724cuda3std6ranges3__45__cpo9iter_moveE,(_ZN40_INTERNAL_39e9c1c6_4_k_cu_da70384b_155724cuda3std3__45__cpo5beginE - _ZN40_INTERNAL_39e9c1c6_4_k_cu_da70384b_155724cuda3std6ranges3__45__cpo9iter_moveE)
_ZN40_INTERNAL_39e9c1c6_4_k_cu_da70384b_155724cuda3std6ranges3__45__cpo9iter_moveE:
	.zero		1
	.type		_ZN40_INTERNAL_39e9c1c6_4_k_cu_da70384b_155724cuda3std3__45__cpo5beginE,@object
	.size		_ZN40_INTERNAL_39e9c1c6_4_k_cu_da70384b_155724cuda3std3__45__cpo5beginE,(_ZN40_INTERNAL_39e9c1c6_4_k_cu_da70384b_155724cuda3std3__442_GLOBAL__N__39e9c1c6_4_k_cu_da70384b_155726ignoreE - _ZN40_INTERNAL_39e9c1c6_4_k_cu_da70384b_155724cuda3std3__45__cpo5beginE)
_ZN40_INTERNAL_39e9c1c6_4_k_cu_da70384b_155724cuda3std3__45__cpo5beginE:
	.zero		1
	.type		_ZN40_INTERNAL_39e9c1c6_4_k_cu_da70384b_155724cuda3std3__442_GLOBAL__N__39e9c1c6_4_k_cu_da70384b_155726ignoreE,@object
	.size		_ZN40_INTERNAL_39e9c1c6_4_k_cu_da70384b_155724cuda3std3__442_GLOBAL__N__39e9c1c6_4_k_cu_da70384b_155726ignoreE,(_ZN40_INTERNAL_39e9c1c6_4_k_cu_da70384b_155724cute7productE - _ZN40_INTERNAL_39e9c1c6_4_k_cu_da70384b_155724cuda3std3__442_GLOBAL__N__39e9c1c6_4_k_cu_da70384b_155726ignoreE)
_ZN40_INTERNAL_39e9c1c6_4_k_cu_da70384b_155724cuda3std3__442_GLOBAL__N__39e9c1c6_4_k_cu_da70384b_155726ignoreE:
	.zero		1
	.type		_ZN40_INTERNAL_39e9c1c6_4_k_cu_da70384b_155724cute7productE,@object
	.size		_ZN40_INTERNAL_39e9c1c6_4_k_cu_da70384b_155724cute7productE,(_ZN40_INTERNAL_39e9c1c6_4_k_cu_da70384b_155724cuda3std3__45__cpo3endE - _ZN40_INTERNAL_39e9c1c6_4_k_cu_da70384b_155724cute7productE)
_ZN40_INTERNAL_39e9c1c6_4_k_cu_da70384b_155724cute7productE:
	.zero		1
	.type		_ZN40_INTERNAL_39e9c1c6_4_k_cu_da70384b_155724cuda3std3__45__cpo3endE,@object
	.size		_ZN40_INTERNAL_39e9c1c6_4_k_cu_da70384b_155724cuda3std3__45__cpo3endE,(_ZN40_INTERNAL_39e9c1c6_4_k_cu_da70384b_155724cuda3std3__419piecewise_constructE - _ZN40_INTERNAL_39e9c1c6_4_k_cu_da70384b_155724cuda3std3__45__cpo3endE)
_ZN40_INTERNAL_39e9c1c6_4_k_cu_da70384b_155724cuda3std3__45__cpo3endE:
	.zero		1
	.type		_ZN40_INTERNAL_39e9c1c6_4_k_cu_da70384b_155724cuda3std3__419piecewise_constructE,@object
	.size		_ZN40_INTERNAL_39e9c1c6_4_k_cu_da70384b_155724cuda3std3__419piecewise_constructE,(_ZN40_INTERNAL_39e9c1c6_4_k_cu_da70384b_155724cuda3std3__45__cpo4cendE - _ZN40_INTERNAL_39e9c1c6_4_k_cu_da70384b_155724cuda3std3__419piecewise_constructE)
_ZN40_INTERNAL_39e9c1c6_4_k_cu_da70384b_155724cuda3std3__419piecewise_constructE:
	.zero		1
	.type		_ZN40_INTERNAL_39e9c1c6_4_k_cu_da70384b_155724cuda3std3__45__cpo4cendE,@object
	.size		_ZN40_INTERNAL_39e9c1c6_4_k_cu_da70384b_155724cuda3std3__45__cpo4cendE,(_ZN40_INTERNAL_39e9c1c6_4_k_cu_da70384b_155724cuda3std6ranges3__45__cpo4swapE - _ZN40_INTERNAL_39e9c1c6_4_k_cu_da70384b_155724cuda3std3__45__cpo4cendE)
_ZN40_INTERNAL_39e9c1c6_4_k_cu_da70384b_155724cuda3std3__45__cpo4cendE:
	.zero		1
	.type		_ZN40_INTERNAL_39e9c1c6_4_k_cu_da70384b_155724cuda3std6ranges3__45__cpo4swapE,@object
	.size		_ZN40_INTERNAL_39e9c1c6_4_k_cu_da70384b_155724cuda3std6ranges3__45__cpo4swapE,(.L_7 - _ZN40_INTERNAL_39e9c1c6_4_k_cu_da70384b_155724cuda3std6ranges3__45__cpo4swapE)
_ZN40_INTERNAL_39e9c1c6_4_k_cu_da70384b_155724cuda3std6ranges3__45__cpo4swapE:
	.zero		1
.L_7:


//--------------------- .nv.constant0._ZN7cutlass13device_kernelINS_4gemm6kernel13GemmUniversalIN4cute5tupleIJiiiiEEENS1_10collective13CollectiveMmaINS1_37MainloopSm90TmaGmmaWarpSpecializedFP8ILi4ENS5_IJNS4_1CILi1EEESB_SB_EEENS1_35KernelTmaWarpSpecializedCooperativeEEENS5_IJNSA_ILi256EEENSA_ILi128EEESG_EEENS_12float_e4m3_tENS5_IJlSB_lEEENS_12float_e5m2_tESJ_NS4_8TiledMMAINS4_8MMA_AtomIJNS4_4SM904GMMA31MMA_64x128x32_F32E4M3E5M2_SS_TNILNSO_7ScaleInE1ELSQ_1EEEEEENS4_6LayoutINS5_IJNSA_ILi2EEESB_SB_EEENS5_IJSB_NSA_ILi0EEESW_EEEEENS5_IJNS4_10UnderscoreESZ_SZ_EEEEENS4_13SM90_TMA_LOADENS4_14ComposedLayoutINS4_7SwizzleILi3ELi4ELi3EEENS4_18smem_ptr_flag_bitsILi8EEENST_INS5_IJNSA_ILi8EEESG_EEENS5_IJSG_SB_EEEEEEEvNS4_8identityES12_S1C_vS1D_EENS_8epilogue10collective6detail29Sm90TmaWarpSpecializedAdapterINS1G_15DefaultEpilogueISI_SJ_SJ_NS1F_6thread17LinearCombinationISI_Li1EffLNS1K_9ScaleType4KindE0ELNS_15FloatRoundStyleE2ESI_EENS1_15EpilogueDefaultEEEEEvvEEEEvNT_6ParamsE --------------------------
	.section	.nv.constant0._ZN7cutlass13device_kernelINS_4gemm6kernel13GemmUniversalIN4cute5tupleIJiiiiEEENS1_10collective13CollectiveMmaINS1_37MainloopSm90TmaGmmaWarpSpecializedFP8ILi4ENS5_IJNS4_1CILi1EEESB_SB_EEENS1_35KernelTmaWarpSpecializedCooperativeEEENS5_IJNSA_ILi256EEENSA_ILi128EEESG_EEENS_12float_e4m3_tENS5_IJlSB_lEEENS_12float_e5m2_tESJ_NS4_8TiledMMAINS4_8MMA_AtomIJNS4_4SM904GMMA31MMA_64x128x32_F32E4M3E5M2_SS_TNILNSO_7ScaleInE1ELSQ_1EEEEEENS4_6LayoutINS5_IJNSA_ILi2EEESB_SB_EEENS5_IJSB_NSA_ILi0EEESW_EEEEENS5_IJNS4_10UnderscoreESZ_SZ_EEEEENS4_13SM90_TMA_LOADENS4_14ComposedLayoutINS4_7SwizzleILi3ELi4ELi3EEENS4_18smem_ptr_flag_bitsILi8EEENST_INS5_IJNSA_ILi8EEESG_EEENS5_IJSG_SB_EEEEEEEvNS4_8identityES12_S1C_vS1D_EENS_8epilogue10collective6detail29Sm90TmaWarpSpecializedAdapterINS1G_15DefaultEpilogueISI_SJ_SJ_NS1F_6thread17LinearCombinationISI_Li1EffLNS1K_9ScaleType4KindE0ELNS_15FloatRoundStyleE2ESI_EENS1_15EpilogueDefaultEEEEEvvEEEEvNT_6ParamsE,"a",@progbits
	.sectionflags	@""
	.align	4
.nv.constant0._ZN7cutlass13device_kernelINS_4gemm6kernel13GemmUniversalIN4cute5tupleIJiiiiEEENS1_10collective13CollectiveMmaINS1_37MainloopSm90TmaGmmaWarpSpecializedFP8ILi4ENS5_IJNS4_1CILi1EEESB_SB_EEENS1_35KernelTmaWarpSpecializedCooperativeEEENS5_IJNSA_ILi256EEENSA_ILi128EEESG_EEENS_12float_e4m3_tENS5_IJlSB_lEEENS_12float_e5m2_tESJ_NS4_8TiledMMAINS4_8MMA_AtomIJNS4_4SM904GMMA31MMA_64x128x32_F32E4M3E5M2_SS_TNILNSO_7ScaleInE1ELSQ_1EEEEEENS4_6LayoutINS5_IJNSA_ILi2EEESB_SB_EEENS5_IJSB_NSA_ILi0EEESW_EEEEENS5_IJNS4_10UnderscoreESZ_SZ_EEEEENS4_13SM90_TMA_LOADENS4_14ComposedLayoutINS4_7SwizzleILi3ELi4ELi3EEENS4_18smem_ptr_flag_bitsILi8EEENST_INS5_IJNSA_ILi8EEESG_EEENS5_IJSG_SB_EEEEEEEvNS4_8identityES12_S1C_vS1D_EENS_8epilogue10collective6detail29Sm90TmaWarpSpecializedAdapterINS1G_15DefaultEpilogueISI_SJ_SJ_NS1F_6thread17LinearCombinationISI_Li1EffLNS1K_9ScaleType4KindE0ELNS_15FloatRoundStyleE2ESI_EENS1_15EpilogueDefaultEEEEEvvEEEEvNT_6ParamsE:
	.zero		1664


//--------------------- SYMBOLS --------------------------

	.type		.nv.reservedSmem.offset0,@object
	.size		.nv.reservedSmem.offset0,0x4
